	.headerflags	@"EF_CUDA_TEXMODE_UNIFIED EF_CUDA_64BIT_ADDRESS EF_CUDA_SM86 EF_CUDA_VIRTUAL_SM(EF_CUDA_SM86)"
	.elftype	@"ET_EXEC"


//--------------------- .nv.info                  --------------------------
	.section	.nv.info,"",@"SHT_CUDA_INFO"
	.align	4


	//----- nvinfo : EIATTR_REGCOUNT
	.align		4
        /*0000*/ 	.byte	0x04, 0x2f
        /*0002*/ 	.short	(.L_2 - .L_1)
	.align		4
.L_1:
        /*0004*/ 	.word	index@(triton_red_fused__to_copy_add_amax_amin_clamp_mul_native_layer_norm_reciprocal_1)
        /*0008*/ 	.word	0x0000003c


	//----- nvinfo : EIATTR_MIN_STACK_SIZE
	.align		4
.L_2:
        /*000c*/ 	.byte	0x04, 0x12
        /*000e*/ 	.short	(.L_4 - .L_3)
	.align		4
.L_3:
        /*0010*/ 	.word	index@(triton_red_fused__to_copy_add_amax_amin_clamp_mul_native_layer_norm_reciprocal_1)
        /*0014*/ 	.word	0x00000000


	//----- nvinfo : EIATTR_FRAME_SIZE
	.align		4
.L_4:
        /*0018*/ 	.byte	0x04, 0x11
        /*001a*/ 	.short	(.L_6 - .L_5)
	.align		4
.L_5:
        /*001c*/ 	.word	index@(triton_red_fused__to_copy_add_amax_amin_clamp_mul_native_layer_norm_reciprocal_1)
        /*0020*/ 	.word	0x00000000


	//----- nvinfo : EIATTR_MIN_STACK_SIZE
	.align		4
.L_6:
        /*0024*/ 	.byte	0x04, 0x12
        /*0026*/ 	.short	(.L_8 - .L_7)
	.align		4
.L_7:
        /*0028*/ 	.word	index@(triton_red_fused__to_copy_add_amax_amin_clamp_mul_native_layer_norm_reciprocal_1)
        /*002c*/ 	.word	0x00000000
.L_8:


//--------------------- .nv.info.triton_red_fused__to_copy_add_amax_amin_clamp_mul_native_layer_norm_reciprocal_1 --------------------------
	.section	.nv.info.triton_red_fused__to_copy_add_amax_amin_clamp_mul_native_layer_norm_reciprocal_1,"",@"SHT_CUDA_INFO"
	.sectionflags	@""
	.align	4


	//----- nvinfo : EIATTR_CUDA_API_VERSION
	.align		4
        /*0000*/ 	.byte	0x04, 0x37
        /*0002*/ 	.short	(.L_10 - .L_9)
.L_9:
        /*0004*/ 	.word	0x0000007c


	//----- nvinfo : EIATTR_SW2861232_WAR
	.align		4
.L_10:
        /*0008*/ 	.byte	0x01, 0x35
	.zero		2


	//----- nvinfo : EIATTR_PARAM_CBANK
	.align		4
        /*000c*/ 	.byte	0x04, 0x0a
        /*000e*/ 	.short	(.L_12 - .L_11)
	.align		4
.L_11:
        /*0010*/ 	.word	index@(.nv.constant0.triton_red_fused__to_copy_add_amax_amin_clamp_mul_native_layer_norm_reciprocal_1)
        /*0014*/ 	.short	0x0160
        /*0016*/ 	.short	0x0090


	//----- nvinfo : EIATTR_CBANK_PARAM_SIZE
	.align		4
.L_12:
        /*0018*/ 	.byte	0x03, 0x19
        /*001a*/ 	.short	0x0090


	//----- nvinfo : EIATTR_KPARAM_INFO
	.align		4
        /*001c*/ 	.byte	0x04, 0x17
        /*001e*/ 	.short	(.L_14 - .L_13)
.L_13:
        /*0020*/ 	.word	0x00000000
        /*0024*/ 	.short	0x0012
        /*0026*/ 	.short	0x0088
        /*0028*/ 	.byte	0x00, 0xf4, 0x21, 0x00


	//----- nvinfo : EIATTR_KPARAM_INFO
	.align		4
.L_14:
        /*002c*/ 	.byte	0x04, 0x17
        /*002e*/ 	.short	(.L_16 - .L_15)
.L_15:
        /*0030*/ 	.word	0x00000000
        /*0034*/ 	.short	0x0011
        /*0036*/ 	.short	0x0084
        /*0038*/ 	.byte	0x00, 0xf0, 0x11, 0x00


	//----- nvinfo : EIATTR_KPARAM_INFO
	.align		4
.L_16:
        /*003c*/ 	.byte	0x04, 0x17
        /*003e*/ 	.short	(.L_18 - .L_17)
.L_17:
        /*0040*/ 	.word	0x00000000
        /*0044*/ 	.short	0x0010
        /*0046*/ 	.short	0x0080
        /*0048*/ 	.byte	0x00, 0xf0, 0x11, 0x00


	//----- nvinfo : EIATTR_KPARAM_INFO
	.align		4
.L_18:
        /*004c*/ 	.byte	0x04, 0x17
        /*004e*/ 	.short	(.L_20 - .L_19)
.L_19:
        /*0050*/ 	.word	0x00000000
        /*0054*/ 	.short	0x000f
        /*0056*/ 	.short	0x0078
        /*0058*/ 	.byte	0x00, 0xf4, 0x21, 0x00


	//----- nvinfo : EIATTR_KPARAM_INFO
	.align		4
.L_20:
        /*005c*/ 	.byte	0x04, 0x17
        /*005e*/ 	.short	(.L_22 - .L_21)
.L_21:
        /*0060*/ 	.word	0x00000000
        /*0064*/ 	.short	0x000e
        /*0066*/ 	.short	0x0070
        /*0068*/ 	.byte	0x00, 0xf4, 0x21, 0x00


	//----- nvinfo : EIATTR_KPARAM_INFO
	.align		4
.L_22:
        /*006c*/ 	.byte	0x04, 0x17
        /*006e*/ 	.short	(.L_24 - .L_23)
.L_23:
        /*0070*/ 	.word	0x00000000
        /*0074*/ 	.short	0x000d
        /*0076*/ 	.short	0x0068
        /*0078*/ 	.byte	0x00, 0xf4, 0x21, 0x00


	//----- nvinfo : EIATTR_KPARAM_INFO
	.align		4
.L_24:
        /*007c*/ 	.byte	0x04, 0x17
        /*007e*/ 	.short	(.L_26 - .L_25)
.L_25:
        /*0080*/ 	.word	0x00000000
        /*0084*/ 	.short	0x000c
        /*0086*/ 	.short	0x0060
        /*0088*/ 	.byte	0x00, 0xf4, 0x21, 0x00


	//----- nvinfo : EIATTR_KPARAM_INFO
	.align		4
.L_26:
        /*008c*/ 	.byte	0x04, 0x17
        /*008e*/ 	.short	(.L_28 - .L_27)
.L_27:
        /*0090*/ 	.word	0x00000000
        /*0094*/ 	.short	0x000b
        /*0096*/ 	.short	0x0058
        /*0098*/ 	.byte	0x00, 0xf4, 0x21, 0x00


	//----- nvinfo : EIATTR_KPARAM_INFO
	.align		4
.L_28:
        /*009c*/ 	.byte	0x04, 0x17
        /*009e*/ 	.short	(.L_30 - .L_29)
.L_29:
        /*00a0*/ 	.word	0x00000000
        /*00a4*/ 	.short	0x000a
        /*00a6*/ 	.short	0x0050
        /*00a8*/ 	.byte	0x00, 0xf4, 0x21, 0x00


	//----- nvinfo : EIATTR_KPARAM_INFO
	.align		4
.L_30:
        /*00ac*/ 	.byte	0x04, 0x17
        /*00ae*/ 	.short	(.L_32 - .L_31)
.L_31:
        /*00b0*/ 	.word	0x00000000
        /*00b4*/ 	.short	0x0009
        /*00b6*/ 	.short	0x0048
        /*00b8*/ 	.byte	0x00, 0xf4, 0x21, 0x00


	//----- nvinfo : EIATTR_KPARAM_INFO
	.align		4
.L_32:
        /*00bc*/ 	.byte	0x04, 0x17
        /*00be*/ 	.short	(.L_34 - .L_33)
.L_33:
        /*00c0*/ 	.word	0x00000000
        /*00c4*/ 	.short	0x0008
        /*00c6*/ 	.short	0x0040
        /*00c8*/ 	.byte	0x00, 0xf4, 0x21, 0x00


	//----- nvinfo : EIATTR_KPARAM_INFO
	.align		4
.L_34:
        /*00cc*/ 	.byte	0x04, 0x17
        /*00ce*/ 	.short	(.L_36 - .L_35)
.L_35:
        /*00d0*/ 	.word	0x00000000
        /*00d4*/ 	.short	0x0007
        /*00d6*/ 	.short	0x0038
        /*00d8*/ 	.byte	0x00, 0xf4, 0x21, 0x00


	//----- nvinfo : EIATTR_KPARAM_INFO
	.align		4
.L_36:
        /*00dc*/ 	.byte	0x04, 0x17
        /*00de*/ 	.short	(.L_38 - .L_37)
.L_37:
        /*00e0*/ 	.word	0x00000000
        /*00e4*/ 	.short	0x0006
        /*00e6*/ 	.short	0x0030
        /*00e8*/ 	.byte	0x00, 0xf4, 0x21, 0x00


	//----- nvinfo : EIATTR_KPARAM_INFO
	.align		4
.L_38:
        /*00ec*/ 	.byte	0x04, 0x17
        /*00ee*/ 	.short	(.L_40 - .L_39)
.L_39:
        /*00f0*/ 	.word	0x00000000
        /*00f4*/ 	.short	0x0005
        /*00f6*/ 	.short	0x0028
        /*00f8*/ 	.byte	0x00, 0xf4, 0x21, 0x00


	//----- nvinfo : EIATTR_KPARAM_INFO
	.align		4
.L_40:
        /*00fc*/ 	.byte	0x04, 0x17
        /*00fe*/ 	.short	(.L_42 - .L_41)
.L_41:
        /*0100*/ 	.word	0x00000000
        /*0104*/ 	.short	0x0004
        /*0106*/ 	.short	0x0020
        /*0108*/ 	.byte	0x00, 0xf4, 0x21, 0x00


	//----- nvinfo : EIATTR_KPARAM_INFO
	.align		4
.L_42:
        /*010c*/ 	.byte	0x04, 0x17
        /*010e*/ 	.short	(.L_44 - .L_43)
.L_43:
        /*0110*/ 	.word	0x00000000
        /*0114*/ 	.short	0x0003
        /*0116*/ 	.short	0x0018
        /*0118*/ 	.byte	0x00, 0xf4, 0x21, 0x00


	//----- nvinfo : EIATTR_KPARAM_INFO
	.align		4
.L_44:
        /*011c*/ 	.byte	0x04, 0x17
        /*011e*/ 	.short	(.L_46 - .L_45)
.L_45:
        /*0120*/ 	.word	0x00000000
        /*0124*/ 	.short	0x0002
        /*0126*/ 	.short	0x0010
        /*0128*/ 	.byte	0x00, 0xf4, 0x21, 0x00


	//----- nvinfo : EIATTR_KPARAM_INFO
	.align		4
.L_46:
        /*012c*/ 	.byte	0x04, 0x17
        /*012e*/ 	.short	(.L_48 - .L_47)
.L_47:
        /*0130*/ 	.word	0x00000000
        /*0134*/ 	.short	0x0001
        /*0136*/ 	.short	0x0008
        /*0138*/ 	.byte	0x00, 0xf4, 0x21, 0x00


	//----- nvinfo : EIATTR_KPARAM_INFO
	.align		4
.L_48:
        /*013c*/ 	.byte	0x04, 0x17
        /*013e*/ 	.short	(.L_50 - .L_49)
.L_49:
        /*0140*/ 	.word	0x00000000
        /*0144*/ 	.short	0x0000
        /*0146*/ 	.short	0x0000
        /*0148*/ 	.byte	0x00, 0xf4, 0x21, 0x00


	//----- nvinfo : EIATTR_MAXREG_COUNT
	.align		4
.L_50:
        /*014c*/ 	.byte	0x03, 0x1b
        /*014e*/ 	.short	0x0080


	//----- nvinfo : EIATTR_COOP_GROUP_MASK_REGIDS
	.align		4
        /*0150*/ 	.byte	0x04, 0x29
        /*0152*/ 	.short	(.L_52 - .L_51)


	//   ....[0]....
.L_51:
        /*0154*/ 	.word	0xffffffff


	//   ....[1]....
        /*0158*/ 	.word	0xffffffff


	//   ....[2]....
        /*015c*/ 	.word	0xffffffff


	//   ....[3]....
        /*0160*/ 	.word	0xffffffff


	//   ....[4]....
        /*0164*/ 	.word	0xffffffff


	//   ....[5]....
        /*0168*/ 	.word	0xffffffff


	//   ....[6]....
        /*016c*/ 	.word	0xffffffff


	//   ....[7]....
        /*0170*/ 	.word	0xffffffff


	//   ....[8]....
        /*0174*/ 	.word	0xffffffff


	//   ....[9]....
        /*0178*/ 	.word	0xffffffff


	//   ....[10]....
        /*017c*/ 	.word	0xffffffff


	//   ....[11]....
        /*0180*/ 	.word	0xffffffff


	//   ....[12]....
        /*0184*/ 	.word	0xffffffff


	//   ....[13]....
        /*0188*/ 	.word	0xffffffff


	//   ....[14]....
        /*018c*/ 	.word	0xffffffff


	//   ....[15]....
        /*0190*/ 	.word	0xffffffff


	//   ....[16]....
        /*0194*/ 	.word	0xffffffff


	//   ....[17]....
        /*0198*/ 	.word	0xffffffff


	//   ....[18]....
        /*019c*/ 	.word	0xffffffff


	//   ....[19]....
        /*01a0*/ 	.word	0xffffffff


	//   ....[20]....
        /*01a4*/ 	.word	0xffffffff


	//   ....[21]....
        /*01a8*/ 	.word	0xffffffff


	//   ....[22]....
        /*01ac*/ 	.word	0xffffffff


	//   ....[23]....
        /*01b0*/ 	.word	0xffffffff


	//   ....[24]....
        /*01b4*/ 	.word	0xffffffff


	//   ....[25]....
        /*01b8*/ 	.word	0xffffffff


	//   ....[26]....
        /*01bc*/ 	.word	0xffffffff


	//   ....[27]....
        /*01c0*/ 	.word	0xffffffff


	//   ....[28]....
        /*01c4*/ 	.word	0xffffffff


	//   ....[29]....
        /*01c8*/ 	.word	0xffffffff


	//   ....[30]....
        /*01cc*/ 	.word	0xffffffff


	//   ....[31]....
        /*01d0*/ 	.word	0xffffffff


	//   ....[32]....
        /*01d4*/ 	.word	0xffffffff


	//   ....[33]....
        /*01d8*/ 	.word	0xffffffff


	//   ....[34]....
        /*01dc*/ 	.word	0xffffffff


	//   ....[35]....
        /*01e0*/ 	.word	0xffffffff


	//   ....[36]....
        /*01e4*/ 	.word	0xffffffff


	//   ....[37]....
        /*01e8*/ 	.word	0xffffffff


	//   ....[38]....
        /*01ec*/ 	.word	0xffffffff


	//   ....[39]....
        /*01f0*/ 	.word	0xffffffff


	//   ....[40]....
        /*01f4*/ 	.word	0xffffffff


	//   ....[41]....
        /*01f8*/ 	.word	0xffffffff


	//   ....[42]....
        /*01fc*/ 	.word	0xffffffff


	//   ....[43]....
        /*0200*/ 	.word	0xffffffff


	//   ....[44]....
        /*0204*/ 	.word	0xffffffff


	//   ....[45]....
        /*0208*/ 	.word	0xffffffff


	//   ....[46]....
        /*020c*/ 	.word	0xffffffff


	//   ....[47]....
        /*0210*/ 	.word	0xffffffff


	//   ....[48]....
        /*0214*/ 	.word	0xffffffff


	//   ....[49]....
        /*0218*/ 	.word	0xffffffff


	//   ....[50]....
        /*021c*/ 	.word	0xffffffff


	//   ....[51]....
        /*0220*/ 	.word	0xffffffff


	//   ....[52]....
        /*0224*/ 	.word	0xffffffff


	//   ....[53]....
        /*0228*/ 	.word	0xffffffff


	//   ....[54]....
        /*022c*/ 	.word	0xffffffff


	//   ....[55]....
        /*0230*/ 	.word	0xffffffff


	//   ....[56]....
        /*0234*/ 	.word	0xffffffff


	//   ....[57]....
        /*0238*/ 	.word	0xffffffff


	//   ....[58]....
        /*023c*/ 	.word	0xffffffff


	//   ....[59]....
        /*0240*/ 	.word	0xffffffff


	//   ....[60]....
        /*0244*/ 	.word	0xffffffff


	//   ....[61]....
        /*0248*/ 	.word	0xffffffff


	//   ....[62]....
        /*024c*/ 	.word	0xffffffff


	//   ....[63]....
        /*0250*/ 	.word	0xffffffff


	//   ....[64]....
        /*0254*/ 	.word	0xffffffff


	//   ....[65]....
        /*0258*/ 	.word	0xffffffff


	//   ....[66]....
        /*025c*/ 	.word	0xffffffff


	//   ....[67]....
        /*0260*/ 	.word	0xffffffff


	//   ....[68]....
        /*0264*/ 	.word	0xffffffff


	//----- nvinfo : EIATTR_COOP_GROUP_INSTR_OFFSETS
	.align		4
.L_52:
        /*0268*/ 	.byte	0x04, 0x28
        /*026a*/ 	.short	(.L_54 - .L_53)


	//   ....[0]....
.L_53:
        /*026c*/ 	.word	0x00000f10


	//   ....[1]....
        /*0270*/ 	.word	0x00001100


	//   ....[2]....
        /*0274*/ 	.word	0x000011c0


	//   ....[3]....
        /*0278*/ 	.word	0x00001220


	//   ....[4]....
        /*027c*/ 	.word	0x00001280


	//   ....[5]....
        /*0280*/ 	.word	0x00001320


	//   ....[6]....
        /*0284*/ 	.word	0x00001370


	//   ....[7]....
        /*0288*/ 	.word	0x000013a0


	//   ....[8]....
        /*028c*/ 	.word	0x00001470


	//   ....[9]....
        /*0290*/ 	.word	0x000014d0


	//   ....[10]....
        /*0294*/ 	.word	0x000014f0


	//   ....[11]....
        /*0298*/ 	.word	0x000015e0


	//   ....[12]....
        /*029c*/ 	.word	0x00001640


	//   ....[13]....
        /*02a0*/ 	.word	0x000016f0


	//   ....[14]....
        /*02a4*/ 	.word	0x00001730


	//   ....[15]....
        /*02a8*/ 	.word	0x000018a0


	//   ....[16]....
        /*02ac*/ 	.word	0x000018b0


	//   ....[17]....
        /*02b0*/ 	.word	0x000018f0


	//   ....[18]....
        /*02b4*/ 	.word	0x00001930


	//   ....[19]....
        /*02b8*/ 	.word	0x00001a40


	//   ....[20]....
        /*02bc*/ 	.word	0x00001aa0


	//   ....[21]....
        /*02c0*/ 	.word	0x000030e0


	//   ....[22]....
        /*02c4*/ 	.word	0x00003110


	//   ....[23]....
        /*02c8*/ 	.word	0x00003180


	//   ....[24]....
        /*02cc*/ 	.word	0x000031e0


	//   ....[25]....
        /*02d0*/ 	.word	0x00003220


	//   ....[26]....
        /*02d4*/ 	.word	0x00003230


	//   ....[27]....
        /*02d8*/ 	.word	0x00003270


	//   ....[28]....
        /*02dc*/ 	.word	0x000032c0


	//   ....[29]....
        /*02e0*/ 	.word	0x00003320


	//   ....[30]....
        /*02e4*/ 	.word	0x00003340


	//   ....[31]....
        /*02e8*/ 	.word	0x00003370


	//   ....[32]....
        /*02ec*/ 	.word	0x000033c0


	//   ....[33]....
        /*02f0*/ 	.word	0x000035a0


	//   ....[34]....
        /*02f4*/ 	.word	0x00003610


	//   ....[35]....
        /*02f8*/ 	.word	0x000037b0


	//   ....[36]....
        /*02fc*/ 	.word	0x00003800


	//   ....[37]....
        /*0300*/ 	.word	0x00003930


	//   ....[38]....
        /*0304*/ 	.word	0x00003950


	//   ....[39]....
        /*0308*/ 	.word	0x00003a00


	//   ....[40]....
        /*030c*/ 	.word	0x00003a30


	//   ....[41]....
        /*0310*/ 	.word	0x00003dc0


	//   ....[42]....
        /*0314*/ 	.word	0x00003e60


	//   ....[43]....
        /*0318*/ 	.word	0x00003ed0


	//   ....[44]....
        /*031c*/ 	.word	0x00003ef0


	//   ....[45]....
        /*0320*/ 	.word	0x00003f70


	//   ....[46]....
        /*0324*/ 	.word	0x00003f90


	//   ....[47]....
        /*0328*/ 	.word	0x00003fc0


	//   ....[48]....
        /*032c*/ 	.word	0x00004000


	//   ....[49]....
        /*0330*/ 	.word	0x00004030


	//   ....[50]....
        /*0334*/ 	.word	0x00004090


	//   ....[51]....
        /*0338*/ 	.word	0x000040d0


	//   ....[52]....
        /*033c*/ 	.word	0x00004110


	//   ....[53]....
        /*0340*/ 	.word	0x00004140


	//   ....[54]....
        /*0344*/ 	.word	0x00004170


	//   ....[55]....
        /*0348*/ 	.word	0x000041d0


	//   ....[56]....
        /*034c*/ 	.word	0x00004210


	//   ....[57]....
        /*0350*/ 	.word	0x00004250


	//   ....[58]....
        /*0354*/ 	.word	0x00004280


	//   ....[59]....
        /*0358*/ 	.word	0x000042b0


	//   ....[60]....
        /*035c*/ 	.word	0x000043e0


	//   ....[61]....
        /*0360*/ 	.word	0x00004450


	//   ....[62]....
        /*0364*/ 	.word	0x00004470


	//   ....[63]....
        /*0368*/ 	.word	0x00004490


	//   ....[64]....
        /*036c*/ 	.word	0x000044a0


	//   ....[65]....
        /*0370*/ 	.word	0x00004650


	//   ....[66]....
        /*0374*/ 	.word	0x000046a0


	//   ....[67]....
        /*0378*/ 	.word	0x000046e0


	//   ....[68]....
        /*037c*/ 	.word	0x00004720


	//----- nvinfo : EIATTR_EXIT_INSTR_OFFSETS
	.align		4
.L_54:
        /*0380*/ 	.byte	0x04, 0x1c
        /*0382*/ 	.short	(.L_56 - .L_55)


	//   ....[0]....
.L_55:
        /*0384*/ 	.word	0x000064e0


	//   ....[1]....
        /*0388*/ 	.word	0x00006500


	//----- nvinfo : EIATTR_REQNTID
	.align		4
.L_56:
        /*038c*/ 	.byte	0x04, 0x10
        /*038e*/ 	.short	(.L_58 - .L_57)
.L_57:
        /*0390*/ 	.word	0x00000200
        /*0394*/ 	.word	0x00000001
        /*0398*/ 	.word	0x00000001
.L_58:


//--------------------- .nv.callgraph             --------------------------
	.section	.nv.callgraph,"",@"SHT_CUDA_CALLGRAPH"
	.align	4
	.sectionentsize	8
	.align		4
        /*0000*/ 	.word	0x00000000
	.align		4
        /*0004*/ 	.word	0xffffffff
	.align		4
        /*0008*/ 	.word	0x00000000
	.align		4
        /*000c*/ 	.word	0xfffffffe
	.align		4
        /*0010*/ 	.word	0x00000000
	.align		4
        /*0014*/ 	.word	0xfffffffd
	.align		4
        /*0018*/ 	.word	0x00000000
	.align		4
        /*001c*/ 	.word	0xfffffffc


//--------------------- .nv.rel.action            --------------------------
	.section	.nv.rel.action,"",@"SHT_CUDA_RELOCINFO"
	.align	8
	.sectionentsize	8
        /*0000*/ 	.byte	0x73, 0x00, 0x00, 0x00, 0x00, 0x00, 0x00, 0x00, 0x00, 0x00, 0x00, 0x11, 0x25, 0x00, 0x05, 0x36


//--------------------- .nv.constant4             --------------------------
	.section	.nv.constant4,"a",@progbits
	.align	8
	.align		8
.nv.constant4:
        /*0000*/ 	.dword	_$_str


//--------------------- .nv.constant0.triton_red_fused__to_copy_add_amax_amin_clamp_mul_native_layer_norm_reciprocal_1 --------------------------
	.section	.nv.constant0.triton_red_fused__to_copy_add_amax_amin_clamp_mul_native_layer_norm_reciprocal_1,"a",@progbits
	.sectionflags	@""
	.align	4
.nv.constant0.triton_red_fused__to_copy_add_amax_amin_clamp_mul_native_layer_norm_reciprocal_1:
	.zero		496


//--------------------- .text.triton_red_fused__to_copy_add_amax_amin_clamp_mul_native_layer_norm_reciprocal_1 --------------------------
	.section	.text.triton_red_fused__to_copy_add_amax_amin_clamp_mul_native_layer_norm_reciprocal_1,"ax",@progbits
	.sectionflags	@"SHF_BARRIERS=1"
	.sectioninfo	@"SHI_REGISTERS=60"
	.align	128
        .global         triton_red_fused__to_copy_add_amax_amin_clamp_mul_native_layer_norm_reciprocal_1
        .type           triton_red_fused__to_copy_add_amax_amin_clamp_mul_native_layer_norm_reciprocal_1,@function
        .size           triton_red_fused__to_copy_add_amax_amin_clamp_mul_native_layer_norm_reciprocal_1,(.L_x_1 - triton_red_fused__to_copy_add_amax_amin_clamp_mul_native_layer_norm_reciprocal_1)
        .other          triton_red_fused__to_copy_add_amax_amin_clamp_mul_native_layer_norm_reciprocal_1,@"STO_CUDA_ENTRY STV_DEFAULT"
triton_red_fused__to_copy_add_amax_amin_clamp_mul_native_layer_norm_reciprocal_1:
.text.triton_red_fused__to_copy_add_amax_amin_clamp_mul_native_layer_norm_reciprocal_1:
[----:B------:R-:W-:Y:S02]  /*0000*/  IMAD.MOV.U32 R1, RZ, RZ, c[0x0][0x28] ;  /* 0x00000a00ff017624 */ /* 0x000fe400078e00ff */
[----:B------:R-:W0:Y:S01]  /*0010*/  S2R R7, SR_TID.X ;  /* 0x0000000000077919 */ /* 0x000e220000002100 */
[----:B------:R-:W-:Y:S01]  /*0020*/  CS2R R20, SRZ ;  /* 0x0000000000147805 */ /* 0x000fe2000001ff00 */
[----:B------:R-:W-:Y:S01]  /*0030*/  CS2R R22, SRZ ;  /* 0x0000000000167805 */ /* 0x000fe2000001ff00 */
[----:B------:R-:W-:Y:S01]  /*0040*/  ULDC.64 UR4, c[0x0][0x118] ;  /* 0x0000460000047ab9 */ /* 0x000fe20000000a00 */
[----:B------:R-:W1:Y:S01]  /*0050*/  S2R R6, SR_CTAID.X ;  /* 0x0000000000067919 */ /* 0x000e620000002500 */
[----:B------:R-:W-:Y:S01]  /*0060*/  CS2R R16, SRZ ;  /* 0x0000000000107805 */ /* 0x000fe2000001ff00 */
[----:B0-----:R-:W-:Y:S01]  /*0070*/  SHF.R.U32.HI R5, RZ, 0x7, R7 ;  /* 0x00000007ff057819 */ /* 0x001fe20000011607 */
[----:B------:R-:W-:Y:S02]  /*0080*/  IMAD.SHL.U32 R0, R7, 0x8, RZ ;  /* 0x0000000807007824 */ /* 0x000fe400078e00ff */
[----:B-1----:R-:W-:Y:S01]  /*0090*/  IMAD.SHL.U32 R2, R6, 0x4, RZ ;  /* 0x0000000406027824 */ /* 0x002fe200078e00ff */
[----:B------:R-:W-:-:S02]  /*00a0*/  SGXT.U32 R5, R5, 0x2 ;  /* 0x000000020505781a */ /* 0x000fc40000000000 */
[----:B------:R-:W-:Y:S01]  /*00b0*/  LOP3.LUT R3, R0, 0x3f8, RZ, 0xc0, !PT ;  /* 0x000003f800037812 */ /* 0x000fe200078ec0ff */
[----:B------:R-:W-:Y:S01]  /*00c0*/  IMAD.MOV.U32 R0, RZ, RZ, 0x2 ;  /* 0x00000002ff007424 */ /* 0x000fe200078e00ff */
[----:B------:R-:W-:Y:S01]  /*00d0*/  LOP3.LUT R4, R5, R2, RZ, 0xfc, !PT ;  /* 0x0000000205047212 */ /* 0x000fe200078efcff */
[----:B------:R-:W-:-:S03]  /*00e0*/  IMAD R30, R6, 0x4, R5 ;  /* 0x00000004061e7824 */ /* 0x000fc600078e0205 */
[----:B------:R-:W-:Y:S01]  /*00f0*/  ISETP.GE.AND P1, PT, R4, 0x1010, PT ;  /* 0x000010100400780c */ /* 0x000fe20003f26270 */
[--C-:B------:R-:W-:Y:S02]  /*0100*/  IMAD R30, R30, 0xc00, R3.reuse ;  /* 0x00000c001e1e7824 */ /* 0x100fe400078e0203 */
[----:B------:R-:W-:-:S03]  /*0110*/  IMAD R3, R4, 0xc00, R3 ;  /* 0x00000c0004037824 */ /* 0x000fc600078e0203 */
[----:B------:R-:W-:Y:S01]  /*0120*/  IADD3 R13, R30, 0x400, RZ ;  /* 0x000004001e0d7810 */ /* 0x000fe20007ffe0ff */
[----:B------:R-:W-:Y:S01]  /*0130*/  IMAD.WIDE R28, R3, R0, c[0x0][0x160] ;  /* 0x00005800031c7625 */ /* 0x000fe200078e0200 */
[----:B------:R-:W-:-:S03]  /*0140*/  CS2R R18, SRZ ;  /* 0x0000000000127805 */ /* 0x000fc6000001ff00 */
[C---:B------:R-:W-:Y:S02]  /*0150*/  IMAD.WIDE R36, R13.reuse, R0, c[0x0][0x160] ;  /* 0x000058000d247625 */ /* 0x040fe400078e0200 */
[----:B------:R0:W2:Y:S04]  /*0160*/  @!P1 LDG.E.EL.128 R20, [R28.64] ;  /* 0x000000041c149981 */ /* 0x0000a8000c2e1d00 */
[----:B------:R-:W3:Y:S01]  /*0170*/  @!P1 LDG.E.EL.128 R16, [R36.64] ;  /* 0x0000000424109981 */ /* 0x000ee2000c2e1d00 */
[----:B------:R-:W-:Y:S01]  /*0180*/  IADD3 R27, R13, 0x400, RZ ;  /* 0x000004000d1b7810 */ /* 0x000fe20007ffe0ff */
[----:B------:R-:W-:Y:S01]  /*0190*/  CS2R R14, SRZ ;  /* 0x00000000000e7805 */ /* 0x000fe2000001ff00 */
[----:B------:R-:W-:-:S03]  /*01a0*/  CS2R R12, SRZ ;  /* 0x00000000000c7805 */ /* 0x000fc6000001ff00 */
[----:B0-----:R-:W-:-:S05]  /*01b0*/  IMAD.WIDE R28, R27, R0, c[0x0][0x160] ;  /* 0x000058001b1c7625 */ /* 0x001fca00078e0200 */
[----:B------:R0:W4:Y:S01]  /*01c0*/  @!P1 LDG.E.EL.128 R12, [R28.64] ;  /* 0x000000041c0c9981 */ /* 0x000122000c2e1d00 */
[----:B------:R-:W-:-:S04]  /*01d0*/  ISETP.LT.AND P0, PT, R4, 0x1010, PT ;  /* 0x000010100400780c */ /* 0x000fc80003f01270 */
[----:B------:R-:W-:-:S05]  /*01e0*/  SEL R4, RZ, 0x3f800000, !P0 ;  /* 0x3f800000ff047807 */ /* 0x000fca0004000000 */
[----:B------:R-:W-:-:S05]  /*01f0*/  FADD R35, R4, 1 ;  /* 0x3f80000004237421 */ /* 0x000fca0000000000 */
[----:B------:R-:W-:Y:S02]  /*0200*/  FSEL R27, R35, R4, !P1 ;  /* 0x00000004231b7208 */ /* 0x000fe40004800000 */
[----:B------:R-:W1:Y:S03]  /*0210*/  MUFU.RCP R35, R35 ;  /* 0x0000002300237308 */ /* 0x000e660000001000 */
[----:B------:R-:W-:-:S05]  /*0220*/  FADD R40, R27, 1 ;  /* 0x3f8000001b287421 */ /* 0x000fca0000000000 */
[----:B0-----:R-:W0:Y:S01]  /*0230*/  MUFU.RCP R28, R40 ;  /* 0x00000028001c7308 */ /* 0x001e220000001000 */
[----:B------:R-:W-:Y:S01]  /*0240*/  FSEL R27, R40, R27, !P1 ;  /* 0x0000001b281b7208 */ /* 0x000fe20004800000 */
[C---:B--2---:R-:W-:Y:S01]  /*0250*/  IMAD.U32 R4, R20.reuse, 0x10000, RZ ;  /* 0x0001000014047824 */ /* 0x044fe200078e00ff */
[----:B------:R-:W-:Y:S01]  /*0260*/  PRMT R20, R20, 0x7632, R20 ;  /* 0x0000763214147816 */ /* 0x000fe20000000014 */
[C---:B------:R-:W-:Y:S01]  /*0270*/  IMAD.U32 R6, R21.reuse, 0x10000, RZ ;  /* 0x0001000015067824 */ /* 0x040fe200078e00ff */
[----:B------:R-:W-:Y:S01]  /*0280*/  PRMT R21, R21, 0x7632, R21 ;  /* 0x0000763215157816 */ /* 0x000fe20000000015 */
[----:B------:R-:W-:Y:S01]  /*0290*/  IMAD.U32 R8, R22, 0x10000, RZ ;  /* 0x0001000016087824 */ /* 0x000fe200078e00ff */
[----:B------:R-:W-:Y:S01]  /*02a0*/  FSEL R33, R4, RZ, !P1 ;  /* 0x000000ff04217208 */ /* 0x000fe20004800000 */
[----:B---3--:R-:W-:Y:S01]  /*02b0*/  IMAD.U32 R4, R16, 0x10000, RZ ;  /* 0x0001000010047824 */ /* 0x008fe200078e00ff */
[----:B------:R-:W-:Y:S01]  /*02c0*/  FSEL R47, R6, RZ, !P1 ;  /* 0x000000ff062f7208 */ /* 0x000fe20004800000 */
[----:B------:R-:W-:Y:S01]  /*02d0*/  IMAD.U32 R10, R23, 0x10000, RZ ;  /* 0x00010000170a7824 */ /* 0x000fe200078e00ff */
[----:B------:R-:W-:Y:S01]  /*02e0*/  FSEL R49, R8, RZ, !P1 ;  /* 0x000000ff08317208 */ /* 0x000fe20004800000 */
[----:B------:R-:W-:Y:S01]  /*02f0*/  IMAD.U32 R29, R17, 0x10000, RZ ;  /* 0x00010000111d7824 */ /* 0x000fe200078e00ff */
[----:B------:R-:W-:Y:S01]  /*0300*/  FADD R6, -R33, R4 ;  /* 0x0000000421067221 */ /* 0x000fe20000000100 */
[----:B------:R-:W-:Y:S01]  /*0310*/  IMAD.U32 R31, R18, 0x10000, RZ ;  /* 0x00010000121f7824 */ /* 0x000fe200078e00ff */
[----:B------:R-:W-:Y:S01]  /*0320*/  FSEL R51, R10, RZ, !P1 ;  /* 0x000000ff0a337208 */ /* 0x000fe20004800000 */
[----:B------:R-:W-:Y:S01]  /*0330*/  FADD R8, -R47, R29 ;  /* 0x0000001d2f087221 */ /* 0x000fe20000000100 */
[-C--:B-1----:R-:W-:Y:S01]  /*0340*/  FFMA R39, R6, R35.reuse, R33 ;  /* 0x0000002306277223 */ /* 0x082fe20000000021 */
[----:B------:R-:W-:Y:S01]  /*0350*/  FADD R10, -R49, R31 ;  /* 0x0000001f310a7221 */ /* 0x000fe20000000100 */
[----:B------:R-:W-:Y:S01]  /*0360*/  IMAD.U32 R41, R19, 0x10000, RZ ;  /* 0x0001000013297824 */ /* 0x000fe200078e00ff */
[-C--:B------:R-:W-:Y:S01]  /*0370*/  FFMA R32, R8, R35.reuse, R47 ;  /* 0x0000002308207223 */ /* 0x080fe2000000002f */
[----:B------:R-:W-:Y:S01]  /*0380*/  FADD R43, R4, -R39 ;  /* 0x80000027042b7221 */ /* 0x000fe20000000000 */
[----:B------:R-:W-:Y:S01]  /*0390*/  FFMA R34, R10, R35, R49 ;  /* 0x000000230a227223 */ /* 0x000fe20000000031 */
[----:B------:R-:W-:Y:S01]  /*03a0*/  FSEL R39, R39, R33, !P1 ;  /* 0x0000002127277208 */ /* 0x000fe20004800000 */
[----:B------:R-:W-:Y:S01]  /*03b0*/  FADD R45, R29, -R32 ;  /* 0x800000201d2d7221 */ /* 0x000fe20000000000 */
[----:B----4-:R-:W-:Y:S01]  /*03c0*/  IMAD.U32 R38, R12, 0x10000, RZ ;  /* 0x000100000c267824 */ /* 0x010fe200078e00ff */
[----:B------:R-:W-:Y:S01]  /*03d0*/  FSEL R29, R32, R47, !P1 ;  /* 0x0000002f201d7208 */ /* 0x000fe20004800000 */
[----:B------:R-:W-:Y:S01]  /*03e0*/  FADD R47, R31, -R34 ;  /* 0x800000221f2f7221 */ /* 0x000fe20000000000 */
[----:B------:R-:W-:Y:S01]  /*03f0*/  FSEL R31, R34, R49, !P1 ;  /* 0x00000031221f7208 */ /* 0x000fe20004800000 */
[----:B------:R-:W-:Y:S01]  /*0400*/  FADD R4, -R51, R41 ;  /* 0x0000002933047221 */ /* 0x000fe20000000100 */
[----:B------:R-:W-:Y:S01]  /*0410*/  FADD R49, -R39, R38 ;  /* 0x0000002627317221 */ /* 0x000fe20000000100 */
[----:B------:R-:W-:Y:S01]  /*0420*/  FFMA R43, R6, R43, RZ ;  /* 0x0000002b062b7223 */ /* 0x000fe200000000ff */
[----:B------:R-:W-:Y:S01]  /*0430*/  FADD R34, R27, R27 ;  /* 0x0000001b1b227221 */ /* 0x000fe20000000000 */
[----:B------:R-:W-:Y:S01]  /*0440*/  FFMA R32, R4, R35, R51 ;  /* 0x0000002304207223 */ /* 0x000fe20000000033 */
[----:B------:R-:W-:Y:S01]  /*0450*/  FFMA R45, R8, R45, RZ ;  /* 0x0000002d082d7223 */ /* 0x000fe200000000ff */
[----:B0-----:R-:W-:Y:S01]  /*0460*/  FFMA R44, R49, R28, R39 ;  /* 0x0000001c312c7223 */ /* 0x001fe20000000027 */
[----:B------:R-:W-:Y:S01]  /*0470*/  IMAD.U32 R6, R14, 0x10000, RZ ;  /* 0x000100000e067824 */ /* 0x000fe200078e00ff */
[----:B------:R-:W-:Y:S01]  /*0480*/  FSEL R8, R43, RZ, !P1 ;  /* 0x000000ff2b087208 */ /* 0x000fe20004800000 */
[----:B------:R-:W-:Y:S01]  /*0490*/  IMAD.U32 R42, R13, 0x10000, RZ ;  /* 0x000100000d2a7824 */ /* 0x000fe200078e00ff */
[C---:B------:R-:W-:Y:S01]  /*04a0*/  FMUL R43, R34.reuse, 16777216 ;  /* 0x4b800000222b7820 */ /* 0x040fe20000400000 */
[----:B------:R-:W-:Y:S01]  /*04b0*/  FSETP.GEU.AND P0, PT, R34, 1.175494350822287508e-38, PT ;  /* 0x008000002200780b */ /* 0x000fe20003f0e000 */
[----:B------:R-:W-:Y:S01]  /*04c0*/  FADD R38, R38, -R44 ;  /* 0x8000002c26267221 */ /* 0x000fe20000000000 */
[----:B------:R-:W-:Y:S01]  /*04d0*/  FSEL R33, R32, R51, !P1 ;  /* 0x0000003320217208 */ /* 0x000fe20004800000 */
[----:B------:R-:W-:Y:S01]  /*04e0*/  FADD R53, -R31, R6 ;  /* 0x000000061f357221 */ /* 0x000fe20000000100 */
[----:B------:R-:W-:Y:S01]  /*04f0*/  FADD R51, -R29, R42 ;  /* 0x0000002a1d337221 */ /* 0x000fe20000000100 */
[----:B------:R-:W-:Y:S01]  /*0500*/  FFMA R47, R10, R47, RZ ;  /* 0x0000002f0a2f7223 */ /* 0x000fe200000000ff */
[----:B------:R-:W-:Y:S01]  /*0510*/  FSEL R43, R43, R34, !P0 ;  /* 0x000000222b2b7208 */ /* 0x000fe20004000000 */
[----:B------:R-:W-:Y:S01]  /*0520*/  @!P1 FFMA R8, R49, R38, R8 ;  /* 0x0000002631089223 */ /* 0x000fe20000000008 */
[-C--:B------:R-:W-:Y:S01]  /*0530*/  FFMA R38, R53, R28.reuse, R31 ;  /* 0x0000001c35267223 */ /* 0x080fe2000000001f */
[----:B------:R-:W-:Y:S01]  /*0540*/  FFMA R40, R51, R28, R29 ;  /* 0x0000001c33287223 */ /* 0x000fe2000000001d */
[----:B------:R-:W-:Y:S01]  /*0550*/  FADD R41, R41, -R32 ;  /* 0x8000002029297221 */ /* 0x000fe20000000000 */
[----:B------:R-:W-:Y:S01]  /*0560*/  FSEL R10, R45, RZ, !P1 ;  /* 0x000000ff2d0a7208 */ /* 0x000fe20004800000 */
[----:B------:R-:W-:Y:S01]  /*0570*/  FADD R45, R6, -R38 ;  /* 0x80000026062d7221 */ /* 0x000fe20000000000 */
[----:B------:R-:W-:Y:S01]  /*0580*/  FSEL R32, R47, RZ, !P1 ;  /* 0x000000ff2f207208 */ /* 0x000fe20004800000 */
[----:B------:R-:W0:Y:S01]  /*0590*/  MUFU.RCP R43, R43 ;  /* 0x0000002b002b7308 */ /* 0x000e220000001000 */
[----:B------:R-:W-:Y:S01]  /*05a0*/  FADD R42, R42, -R40 ;  /* 0x800000282a2a7221 */ /* 0x000fe20000000000 */
[----:B------:R-:W-:Y:S01]  /*05b0*/  IMAD.U32 R20, R20, 0x10000, RZ ;  /* 0x0001000014147824 */ /* 0x000fe200078e00ff */
[----:B------:R-:W-:Y:S01]  /*05c0*/  PRMT R16, R16, 0x7632, R16 ;  /* 0x0000763210107816 */ /* 0x000fe20000000010 */
[----:B------:R-:W-:Y:S01]  /*05d0*/  @!P1 FFMA R32, R53, R45, R32 ;  /* 0x0000002d35209223 */ /* 0x000fe20000000020 */
[----:B------:R-:W-:Y:S01]  /*05e0*/  @!P1 FFMA R10, R51, R42, R10 ;  /* 0x0000002a330a9223 */ /* 0x000fe2000000000a */
[----:B------:R-:W-:Y:S01]  /*05f0*/  IMAD.U32 R45, R15, 0x10000, RZ ;  /* 0x000100000f2d7824 */ /* 0x000fe200078e00ff */
[----:B------:R-:W-:Y:S01]  /*0600*/  FMUL R42, R27, 16777216 ;  /* 0x4b8000001b2a7820 */ /* 0x000fe20000400000 */
[----:B------:R-:W-:Y:S01]  /*0610*/  FFMA R6, R4, R41, RZ ;  /* 0x0000002904067223 */ /* 0x000fe200000000ff */
[----:B------:R-:W-:Y:S01]  /*0620*/  FSEL R49, R20, RZ, !P1 ;  /* 0x000000ff14317208 */ /* 0x000fe20004800000 */
[----:B------:R-:W-:Y:S01]  /*0630*/  FADD R47, -R33, R45 ;  /* 0x0000002d212f7221 */ /* 0x000fe20000000100 */
[----:B------:R-:W-:Y:S01]  /*0640*/  IMAD.U32 R41, R16, 0x10000, RZ ;  /* 0x0001000010297824 */ /* 0x000fe200078e00ff */
[----:B------:R-:W-:Y:S01]  /*0650*/  PRMT R4, R17, 0x7632, R4 ;  /* 0x0000763211047816 */ /* 0x000fe20000000004 */
[----:B------:R-:W-:Y:S01]  /*0660*/  IMAD.U32 R17, R21, 0x10000, RZ ;  /* 0x0001000015117824 */ /* 0x000fe200078e00ff */
[----:B------:R-:W-:Y:S01]  /*0670*/  FSEL R48, R42, R27, !P0 ;  /* 0x0000001b2a307208 */ /* 0x000fe20004000000 */
[----:B------:R-:W-:Y:S01]  /*0680*/  FFMA R20, R47, R28, R33 ;  /* 0x0000001c2f147223 */ /* 0x000fe20000000021 */
[----:B------:R-:W-:Y:S01]  /*0690*/  FSEL R16, R6, RZ, !P1 ;  /* 0x000000ff06107208 */ /* 0x000fe20004800000 */
[----:B------:R-:W-:Y:S01]  /*06a0*/  FADD R6, -R49, R41 ;  /* 0x0000002931067221 */ /* 0x000fe20000000100 */
[----:B------:R-:W-:Y:S01]  /*06b0*/  PRMT R22, R22, 0x7632, R22 ;  /* 0x0000763216167816 */ /* 0x000fe20000000016 */
[----:B0-----:R-:W-:Y:S01]  /*06c0*/  FMUL R21, R43, R48 ;  /* 0x000000302b157220 */ /* 0x001fe20000400000 */
[----:B------:R-:W-:Y:S01]  /*06d0*/  FSEL R17, R17, RZ, !P1 ;  /* 0x000000ff11117208 */ /* 0x000fe20004800000 */
[----:B------:R-:W-:Y:S01]  /*06e0*/  FADD R45, R45, -R20 ;  /* 0x800000142d2d7221 */ /* 0x000fe20000000000 */
[----:B------:R-:W-:Y:S01]  /*06f0*/  FFMA R48, R6, R35, R49 ;  /* 0x0000002306307223 */ /* 0x000fe20000000031 */
[----:B------:R-:W-:Y:S01]  /*0700*/  IMAD.U32 R46, R4, 0x10000, RZ ;  /* 0x00010000042e7824 */ /* 0x000fe200078e00ff */
[----:B------:R-:W-:Y:S01]  /*0710*/  PRMT R13, R12, 0x7632, R13 ;  /* 0x000076320c0d7816 */ /* 0x000fe2000000000d */
[----:B------:R-:W-:Y:S01]  /*0720*/  @!P1 FFMA R16, R47, R45, R16 ;  /* 0x0000002d2f109223 */ /* 0x000fe20000000010 */
[----:B------:R-:W-:Y:S01]  /*0730*/  IMAD.U32 R22, R22, 0x10000, RZ ;  /* 0x0001000016167824 */ /* 0x000fe200078e00ff */
[----:B------:R-:W-:Y:S01]  /*0740*/  FADD R4, -R17, R46 ;  /* 0x0000002e11047221 */ /* 0x000fe20000000100 */
[----:B------:R-:W-:Y:S01]  /*0750*/  FSEL R47, R48, R49, !P1 ;  /* 0x00000031302f7208 */ /* 0x000fe20004800000 */
[----:B------:R-:W-:Y:S01]  /*0760*/  IMAD.U32 R45, R13, 0x10000, RZ ;  /* 0x000100000d2d7824 */ /* 0x000fe200078e00ff */
[----:B------:R-:W-:Y:S01]  /*0770*/  PRMT R18, R18, 0x7632, R18 ;  /* 0x0000763212127816 */ /* 0x000fe20000000012 */
[----:B------:R-:W-:Y:S01]  /*0780*/  FADD R43, R41, -R48 ;  /* 0x80000030292b7221 */ /* 0x000fe20000000000 */
[----:B------:R-:W-:Y:S01]  /*0790*/  FFMA R12, R4, R35, R17 ;  /* 0x00000023040c7223 */ /* 0x000fe20000000011 */
[----:B------:R-:W-:Y:S01]  /*07a0*/  FSEL R49, R22, RZ, !P1 ;  /* 0x000000ff16317208 */ /* 0x000fe20004800000 */
[----:B------:R-:W-:Y:S01]  /*07b0*/  FADD R22, -R47, R45 ;  /* 0x0000002d2f167221 */ /* 0x000fe20000000100 */
[----:B------:R-:W-:Y:S01]  /*07c0*/  IMAD.U32 R18, R18, 0x10000, RZ ;  /* 0x0001000012127824 */ /* 0x000fe200078e00ff */
[----:B------:R-:W-:Y:S01]  /*07d0*/  FADD R41, R46, -R12 ;  /* 0x8000000c2e297221 */ /* 0x000fe20000000000 */
[----:B------:R-:W-:Y:S01]  /*07e0*/  FFMA R43, R6, R43, RZ ;  /* 0x0000002b062b7223 */ /* 0x000fe200000000ff */
[----:B------:R-:W-:Y:S01]  /*07f0*/  FFMA R46, R22, R28, R47 ;  /* 0x0000001c162e7223 */ /* 0x000fe2000000002f */
[----:B------:R-:W-:Y:S01]  /*0800*/  FADD R6, -R49, R18 ;  /* 0x0000001231067221 */ /* 0x000fe20000000100 */
[----:B------:R-:W-:-:S02]  /*0810*/  FSEL R17, R12, R17, !P1 ;  /* 0x000000110c117208 */ /* 0x000fc40004800000 */
[----:B------:R-:W-:Y:S02]  /*0820*/  PRMT R23, R23, 0x7632, R23 ;  /* 0x0000763217177816 */ /* 0x000fe40000000017 */
[----:B------:R-:W-:Y:S01]  /*0830*/  PRMT R12, R19, 0x7632, R12 ;  /* 0x00007632130c7816 */ /* 0x000fe2000000000c */
[----:B------:R-:W-:Y:S01]  /*0840*/  FFMA R19, R6, R35, R49 ;  /* 0x0000002306137223 */ /* 0x000fe20000000031 */
[----:B------:R-:W-:Y:S01]  /*0850*/  FSEL R48, R44, R39, !P1 ;  /* 0x000000272c307208 */ /* 0x000fe20004800000 */
[----:B------:R-:W-:Y:S01]  /*0860*/  FADD R44, R45, -R46 ;  /* 0x8000002e2d2c7221 */ /* 0x000fe20000000000 */
[----:B------:R-:W-:Y:S01]  /*0870*/  FSEL R47, R46, R47, !P1 ;  /* 0x0000002f2e2f7208 */ /* 0x000fe20004800000 */
[----:B------:R-:W-:Y:S01]  /*0880*/  IMAD.U32 R23, R23, 0x10000, RZ ;  /* 0x0001000017177824 */ /* 0x000fe200078e00ff */
[----:B------:R-:W-:Y:S01]  /*0890*/  FSETP.NEU.AND P0, PT, R34, RZ, PT ;  /* 0x000000ff2200720b */ /* 0x000fe20003f0d000 */
[----:B------:R-:W-:Y:S01]  /*08a0*/  FADD R39, R18, -R19 ;  /* 0x8000001312277221 */ /* 0x000fe20000000000 */
[----:B------:R-:W-:Y:S01]  /*08b0*/  FSEL R45, R43, RZ, !P1 ;  /* 0x000000ff2b2d7208 */ /* 0x000fe20004800000 */
[----:B------:R-:W-:Y:S01]  /*08c0*/  IMAD.U32 R46, R12, 0x10000, RZ ;  /* 0x000100000c2e7824 */ /* 0x000fe200078e00ff */
[----:B------:R-:W-:Y:S01]  /*08d0*/  FSEL R18, R21, RZ, P0 ;  /* 0x000000ff15127208 */ /* 0x000fe20000000000 */
[----:B------:R-:W-:Y:S01]  /*08e0*/  FADD R21, -R48, R47 ;  /* 0x0000002f30157221 */ /* 0x000fe20000000100 */
[----:B------:R-:W-:Y:S01]  /*08f0*/  FSEL R43, R23, RZ, !P1 ;  /* 0x000000ff172b7208 */ /* 0x000fe20004800000 */
[----:B------:R-:W-:Y:S01]  /*0900*/  @!P1 FFMA R45, R22, R44, R45 ;  /* 0x0000002c162d9223 */ /* 0x000fe2000000002d */
[----:B------:R-:W-:Y:S01]  /*0910*/  FADD R22, R34, R27 ;  /* 0x0000001b22167221 */ /* 0x000fe20000000000 */
[C---:B------:R-:W-:Y:S01]  /*0920*/  FMUL R12, R21.reuse, R21 ;  /* 0x00000015150c7220 */ /* 0x040fe20000400000 */
[----:B------:R-:W-:Y:S01]  /*0930*/  FFMA R21, R21, R18, R48 ;  /* 0x0000001215157223 */ /* 0x000fe20000000030 */
[----:B------:R-:W-:Y:S01]  /*0940*/  FADD R23, R8, R45 ;  /* 0x0000002d08177221 */ /* 0x000fe20000000000 */
[----:B------:R-:W-:Y:S01]  /*0950*/  FADD R8, -R43, R46 ;  /* 0x0000002e2b087221 */ /* 0x000fe20000000100 */
[----:B------:R-:W-:Y:S01]  /*0960*/  FMUL R45, R22, 16777216 ;  /* 0x4b800000162d7820 */ /* 0x000fe20000400000 */
[----:B------:R-:W-:Y:S01]  /*0970*/  FMUL R44, R12, R27 ;  /* 0x0000001b0c2c7220 */ /* 0x000fe20000400000 */
[C---:B------:R-:W-:Y:S01]  /*0980*/  FSETP.GEU.AND P0, PT, R22.reuse, 1.175494350822287508e-38, PT ;  /* 0x008000001600780b */ /* 0x040fe20003f0e000 */
[----:B------:R-:W-:Y:S01]  /*0990*/  FADD R12, R22, R27 ;  /* 0x0000001b160c7221 */ /* 0x000fe20000000000 */
[----:B------:R-:W-:Y:S01]  /*09a0*/  FFMA R35, R8, R35, R43 ;  /* 0x0000002308237223 */ /* 0x000fe2000000002b */
[----:B------:R-:W-:Y:S01]  /*09b0*/  FFMA R23, R18, R44, R23 ;  /* 0x0000002c12177223 */ /* 0x000fe20000000017 */
[----:B------:R-:W-:Y:S01]  /*09c0*/  FSEL R44, R45, R22, !P0 ;  /* 0x000000162d2c7208 */ /* 0x000fe20004000000 */
[C---:B------:R-:W-:Y:S01]  /*09d0*/  FMUL R45, R12.reuse, 16777216 ;  /* 0x4b8000000c2d7820 */ /* 0x040fe20000400000 */
[----:B------:R-:W-:Y:S01]  /*09e0*/  FADD R18, R12, R27 ;  /* 0x0000001b0c127221 */ /* 0x000fe20000000000 */
[----:B------:R-:W-:Y:S01]  /*09f0*/  FSEL R19, R19, R49, !P1 ;  /* 0x0000003113137208 */ /* 0x000fe20004800000 */
[----:B------:R-:W-:Y:S01]  /*0a00*/  FADD R49, R46, -R35 ;  /* 0x800000232e317221 */ /* 0x000fe20000000000 */
[----:B------:R-:W-:Y:S01]  /*0a10*/  FSETP.GEU.AND P2, PT, R12, 1.175494350822287508e-38, PT ;  /* 0x008000000c00780b */ /* 0x000fe20003f4e000 */
[----:B------:R-:W0:Y:S01]  /*0a20*/  MUFU.RCP R44, R44 ;  /* 0x0000002c002c7308 */ /* 0x000e220000001000 */
[----:B------:R-:W-:Y:S01]  /*0a30*/  FSEL R35, R35, R43, !P1 ;  /* 0x0000002b23237208 */ /* 0x000fe20004800000 */
[----:B------:R-:W-:Y:S01]  /*0a40*/  FMUL R43, R18, 16777216 ;  /* 0x4b800000122b7820 */ /* 0x000fe20000400000 */
[----:B------:R-:W-:Y:S01]  /*0a50*/  FSEL R46, R45, R12, !P2 ;  /* 0x0000000c2d2e7208 */ /* 0x000fe20005000000 */
[----:B------:R-:W-:Y:S01]  /*0a60*/  FFMA R45, R4, R41, RZ ;  /* 0x00000029042d7223 */ /* 0x000fe200000000ff */
[C---:B------:R-:W-:Y:S01]  /*0a70*/  FSETP.GEU.AND P3, PT, R18.reuse, 1.175494350822287508e-38, PT ;  /* 0x008000001200780b */ /* 0x040fe20003f6e000 */
[--C-:B------:R-:W-:Y:S01]  /*0a80*/  FADD R4, R18, R27.reuse ;  /* 0x0000001b12047221 */ /* 0x100fe20000000000 */
[----:B------:R-:W-:Y:S01]  /*0a90*/  FSEL R47, R42, R27, !P2 ;  /* 0x0000001b2a2f7208 */ /* 0x000fe20005000000 */
[----:B------:R-:W-:Y:S01]  /*0aa0*/  FADD R23, R23, R10 ;  /* 0x0000000a17177221 */ /* 0x000fe20000000000 */
[----:B------:R-:W-:Y:S01]  /*0ab0*/  FSEL R41, R43, R18, !P3 ;  /* 0x000000122b297208 */ /* 0x000fe20005800000 */
[----:B------:R-:W-:Y:S01]  /*0ac0*/  FFMA R43, R6, R39, RZ ;  /* 0x00000027062b7223 */ /* 0x000fe200000000ff */
[C---:B------:R-:W-:Y:S01]  /*0ad0*/  FMUL R39, R4.reuse, 16777216 ;  /* 0x4b80000004277820 */ /* 0x040fe20000400000 */
[C---:B------:R-:W-:Y:S01]  /*0ae0*/  FSETP.GEU.AND P4, PT, R4.reuse, 1.175494350822287508e-38, PT ;  /* 0x008000000400780b */ /* 0x040fe20003f8e000 */
[----:B------:R-:W-:Y:S01]  /*0af0*/  FADD R6, R4, R27 ;  /* 0x0000001b04067221 */ /* 0x000fe20000000000 */
[----:B------:R-:W1:Y:S01]  /*0b00*/  MUFU.RCP R46, R46 ;  /* 0x0000002e002e7308 */ /* 0x000e620000001000 */
[----:B------:R-:W-:Y:S01]  /*0b10*/  PRMT R13, R13, 0x7632, R13 ;  /* 0x000076320d0d7816 */ /* 0x000fe2000000000d */
[----:B------:R-:W-:Y:S01]  /*0b20*/  FFMA R8, R8, R49, RZ ;  /* 0x0000003108087223 */ /* 0x000fe200000000ff */
[----:B------:R-:W-:Y:S01]  /*0b30*/  FSEL R50, R39, R4, !P4 ;  /* 0x0000000427327208 */ /* 0x000fe20006000000 */
[C---:B------:R-:W-:Y:S01]  /*0b40*/  FMUL R39, R6.reuse, 16777216 ;  /* 0x4b80000006277820 */ /* 0x040fe20000400000 */
[----:B------:R-:W-:-:S02]  /*0b50*/  FSETP.GEU.AND P5, PT, R6, 1.175494350822287508e-38, PT ;  /* 0x008000000600780b */ /* 0x000fc40003fae000 */
[----:B------:R-:W-:Y:S01]  /*0b60*/  FSEL R31, R38, R31, !P1 ;  /* 0x0000001f261f7208 */ /* 0x000fe20004800000 */
[----:B------:R-:W2:Y:S01]  /*0b70*/  MUFU.RCP R41, R41 ;  /* 0x0000002900297308 */ /* 0x000ea20000001000 */
[----:B------:R-:W-:Y:S02]  /*0b80*/  FSEL R51, R39, R6, !P5 ;  /* 0x0000000627337208 */ /* 0x000fe40006800000 */
[----:B------:R-:W-:Y:S02]  /*0b90*/  FSEL R39, R42, R27, !P0 ;  /* 0x0000001b2a277208 */ /* 0x000fe40004000000 */
[----:B------:R-:W-:Y:S02]  /*0ba0*/  FSEL R40, R40, R29, !P1 ;  /* 0x0000001d28287208 */ /* 0x000fe40004800000 */
[----:B------:R-:W-:Y:S01]  /*0bb0*/  PRMT R29, R14, 0x7632, R29 ;  /* 0x000076320e1d7816 */ /* 0x000fe2000000001d */
[----:B------:R-:W3:Y:S01]  /*0bc0*/  MUFU.RCP R50, R50 ;  /* 0x0000003200327308 */ /* 0x000ee20000001000 */
[----:B0-----:R-:W-:Y:S01]  /*0bd0*/  FMUL R48, R44, R39 ;  /* 0x000000272c307220 */ /* 0x001fe20000400000 */
[----:B------:R-:W-:Y:S01]  /*0be0*/  FSEL R39, R42, R27, !P4 ;  /* 0x0000001b2a277208 */ /* 0x000fe20006000000 */
[----:B-1----:R-:W-:Y:S01]  /*0bf0*/  FMUL R47, R46, R47 ;  /* 0x0000002f2e2f7220 */ /* 0x002fe20000400000 */
[----:B------:R-:W-:Y:S01]  /*0c00*/  FSEL R46, R42, R27, !P3 ;  /* 0x0000001b2a2e7208 */ /* 0x000fe20005800000 */
[----:B------:R-:W-:Y:S01]  /*0c10*/  FADD R14, -R21, R40 ;  /* 0x00000028150e7221 */ /* 0x000fe20000000100 */
[----:B------:R-:W-:Y:S01]  /*0c20*/  IMAD.U32 R40, R29, 0x10000, RZ ;  /* 0x000100001d287824 */ /* 0x000fe200078e00ff */
[----:B------:R-:W-:Y:S01]  /*0c30*/  PRMT R15, R15, 0x7632, R15 ;  /* 0x000076320f0f7816 */ /* 0x000fe2000000000f */
[----:B------:R-:W0:Y:S01]  /*0c40*/  MUFU.RCP R51, R51 ;  /* 0x0000003300337308 */ /* 0x000e220000001000 */
[----:B--2---:R-:W-:Y:S01]  /*0c50*/  FMUL R46, R41, R46 ;  /* 0x0000002e292e7220 */ /* 0x004fe20000400000 */
[----:B------:R-:W-:-:S02]  /*0c60*/  FSEL R45, R45, RZ, !P1 ;  /* 0x000000ff2d2d7208 */ /* 0x000fc40004800000 */
[----:B------:R-:W-:Y:S02]  /*0c70*/  FSEL R43, R43, RZ, !P1 ;  /* 0x000000ff2b2b7208 */ /* 0x000fe40004800000 */
[----:B------:R-:W-:Y:S01]  /*0c80*/  FSEL R20, R20, R33, !P1 ;  /* 0x0000002114147208 */ /* 0x000fe20004800000 */
[----:B---3--:R-:W-:Y:S01]  /*0c90*/  FMUL R44, R50, R39 ;  /* 0x00000027322c7220 */ /* 0x008fe20000400000 */
[----:B------:R-:W-:Y:S01]  /*0ca0*/  FSEL R50, R42, R27, !P5 ;  /* 0x0000001b2a327208 */ /* 0x000fe20006800000 */
[----:B------:R-:W-:-:S05]  /*0cb0*/  FADD R39, R6, R27 ;  /* 0x0000001b06277221 */ /* 0x000fca0000000000 */
[----:B------:R-:W-:Y:S01]  /*0cc0*/  FSETP.GEU.AND P0, PT, R39, 1.175494350822287508e-38, PT ;  /* 0x008000002700780b */ /* 0x000fe20003f0e000 */
[----:B0-----:R-:W-:Y:S01]  /*0cd0*/  FMUL R41, R51, R50 ;  /* 0x0000003233297220 */ /* 0x001fe20000400000 */
[C---:B------:R-:W-:Y:S01]  /*0ce0*/  FMUL R50, R39.reuse, 16777216 ;  /* 0x4b80000027327820 */ /* 0x040fe20000400000 */
[----:B------:R-:W-:Y:S02]  /*0cf0*/  FSETP.NEU.AND P2, PT, R39, RZ, PT ;  /* 0x000000ff2700720b */ /* 0x000fe40003f4d000 */
[----:B------:R-:W-:Y:S01]  /*0d00*/  FSEL R27, R42, R27, !P0 ;  /* 0x0000001b2a1b7208 */ /* 0x000fe20004000000 */
[----:B------:R-:W-:Y:S01]  /*0d10*/  IMAD.U32 R42, R13, 0x10000, RZ ;  /* 0x000100000d2a7824 */ /* 0x000fe200078e00ff */
[----:B------:R-:W-:Y:S02]  /*0d20*/  FSEL R50, R50, R39, !P0 ;  /* 0x0000002732327208 */ /* 0x000fe40004000000 */
[----:B------:R-:W-:Y:S01]  /*0d30*/  FSETP.NEU.AND P0, PT, R22, RZ, PT ;  /* 0x000000ff1600720b */ /* 0x000fe20003f0d000 */
[----:B------:R-:W-:-:S03]  /*0d40*/  FADD R38, -R17, R42 ;  /* 0x0000002a11267221 */ /* 0x000fc60000000100 */
[----:B------:R-:W0:Y:S01]  /*0d50*/  MUFU.RCP R50, R50 ;  /* 0x0000003200327308 */ /* 0x000e220000001000 */
[----:B------:R-:W-:Y:S01]  /*0d60*/  FFMA R13, R38, R28, R17 ;  /* 0x0000001c260d7223 */ /* 0x000fe20000000011 */
[----:B------:R-:W-:Y:S02]  /*0d70*/  FSEL R48, R48, RZ, P0 ;  /* 0x000000ff30307208 */ /* 0x000fe40000000000 */
[----:B------:R-:W-:Y:S01]  /*0d80*/  FSETP.NEU.AND P0, PT, R12, RZ, PT ;  /* 0x000000ff0c00720b */ /* 0x000fe20003f0d000 */
[----:B------:R-:W-:Y:S02]  /*0d90*/  FADD R42, R42, -R13 ;  /* 0x8000000d2a2a7221 */ /* 0x000fe40000000000 */
[----:B------:R-:W-:Y:S01]  /*0da0*/  FFMA R21, R14, R48, R21 ;  /* 0x000000300e157223 */ /* 0x000fe20000000015 */
[----:B------:R-:W-:Y:S01]  /*0db0*/  FSEL R47, R47, RZ, P0 ;  /* 0x000000ff2f2f7208 */ /* 0x000fe20000000000 */
[----:B------:R-:W-:Y:S01]  /*0dc0*/  @!P1 FFMA R45, R38, R42, R45 ;  /* 0x0000002a262d9223 */ /* 0x000fe2000000002d */
[----:B------:R-:W-:-:S04]  /*0dd0*/  FSETP.NEU.AND P0, PT, R18, RZ, PT ;  /* 0x000000ff1200720b */ /* 0x000fc80003f0d000 */
[----:B------:R-:W-:Y:S01]  /*0de0*/  FSEL R46, R46, RZ, P0 ;  /* 0x000000ff2e2e7208 */ /* 0x000fe20000000000 */
[----:B0-----:R-:W-:Y:S01]  /*0df0*/  FMUL R27, R50, R27 ;  /* 0x0000001b321b7220 */ /* 0x001fe20000400000 */
[----:B------:R-:W-:Y:S01]  /*0e00*/  FSEL R50, R13, R17, !P1 ;  /* 0x000000110d327208 */ /* 0x000fe20004800000 */
[----:B------:R-:W-:Y:S01]  /*0e10*/  FMUL R13, R14, R14 ;  /* 0x0000000e0e0d7220 */ /* 0x000fe20000400000 */
[----:B------:R-:W-:Y:S01]  /*0e20*/  FADD R14, -R19, R40 ;  /* 0x00000028130e7221 */ /* 0x000fe20000000100 */
[----:B------:R-:W-:Y:S02]  /*0e30*/  FSETP.NEU.AND P0, PT, R4, RZ, PT ;  /* 0x000000ff0400720b */ /* 0x000fe40003f0d000 */
[----:B------:R-:W-:Y:S01]  /*0e40*/  FMUL R13, R34, R13 ;  /* 0x0000000d220d7220 */ /* 0x000fe20000400000 */
[----:B------:R-:W-:Y:S01]  /*0e50*/  FADD R10, -R21, R50 ;  /* 0x00000032150a7221 */ /* 0x000fe20000000100 */
[----:B------:R-:W-:Y:S02]  /*0e60*/  FSEL R44, R44, RZ, P0 ;  /* 0x000000ff2c2c7208 */ /* 0x000fe40000000000 */
[----:B------:R-:W-:Y:S01]  /*0e70*/  FFMA R48, R48, R13, R23 ;  /* 0x0000000d30307223 */ /* 0x000fe20000000017 */
[C---:B------:R-:W-:Y:S01]  /*0e80*/  FMUL R13, R10.reuse, R10 ;  /* 0x0000000a0a0d7220 */ /* 0x040fe20000400000 */
[----:B------:R-:W-:Y:S01]  /*0e90*/  FFMA R34, R10, R47, R21 ;  /* 0x0000002f0a227223 */ /* 0x000fe20000000015 */
[----:B------:R-:W-:Y:S01]  /*0ea0*/  FFMA R10, R14, R28, R19 ;  /* 0x0000001c0e0a7223 */ /* 0x000fe20000000013 */
[----:B------:R-:W-:Y:S01]  /*0eb0*/  FADD R48, R48, R45 ;  /* 0x0000002d30307221 */ /* 0x000fe20000000000 */
[----:B------:R-:W-:Y:S01]  /*0ec0*/  FMUL R13, R22, R13 ;  /* 0x0000000d160d7220 */ /* 0x000fe20000400000 */
[----:B------:R-:W-:Y:S01]  /*0ed0*/  IMAD.U32 R22, R15, 0x10000, RZ ;  /* 0x000100000f167824 */ /* 0x000fe200078e00ff */
[----:B------:R-:W-:Y:S01]  /*0ee0*/  FADD R40, R40, -R10 ;  /* 0x8000000a28287221 */ /* 0x000fe20000000000 */
[----:B------:R-:W-:Y:S01]  /*0ef0*/  FSEL R15, R10, R19, !P1 ;  /* 0x000000130a0f7208 */ /* 0x000fe20004800000 */
[----:B------:R-:W-:Y:S01]  /*0f00*/  FADD R31, -R34, R31 ;  /* 0x0000001f221f7221 */ /* 0x000fe20000000100 */
[----:B------:R-:W0:Y:S01]  /*0f10*/  SHFL.BFLY PT, R10, R39, 0x10, 0x1f ;  /* 0x0e001f00270a7f89 */ /* 0x000e2200000e0000 */
[----:B------:R-:W-:Y:S01]  /*0f20*/  FFMA R13, R47, R13, R48 ;  /* 0x0000000d2f0d7223 */ /* 0x000fe20000000030 */
[----:B------:R-:W-:Y:S01]  /*0f30*/  FADD R17, -R35, R22 ;  /* 0x0000001623117221 */ /* 0x000fe20000000100 */
[C---:B------:R-:W-:Y:S01]  /*0f40*/  FFMA R34, R31.reuse, R46, R34 ;  /* 0x0000002e1f227223 */ /* 0x040fe20000000022 */
[----:B------:R-:W-:Y:S01]  /*0f50*/  FMUL R31, R31, R31 ;  /* 0x0000001f1f1f7220 */ /* 0x000fe20000400000 */
[----:B------:R-:W-:Y:S01]  /*0f60*/  FADD R13, R13, R32 ;  /* 0x000000200d0d7221 */ /* 0x000fe20000000000 */
[----:B------:R-:W-:Y:S01]  /*0f70*/  @!P1 FFMA R43, R14, R40, R43 ;  /* 0x000000280e2b9223 */ /* 0x000fe2000000002b */
[----:B------:R-:W-:Y:S01]  /*0f80*/  FADD R15, -R34, R15 ;  /* 0x0000000f220f7221 */ /* 0x000fe20000000100 */
[----:B------:R-:W-:Y:S01]  /*0f90*/  FMUL R31, R12, R31 ;  /* 0x0000001f0c1f7220 */ /* 0x000fe20000400000 */
[----:B------:R-:W-:Y:S01]  /*0fa0*/  FFMA R28, R17, R28, R35 ;  /* 0x0000001c111c7223 */ /* 0x000fe20000000023 */
[----:B------:R-:W-:-:S02]  /*0fb0*/  FSETP.NEU.AND P0, PT, R6, RZ, PT ;  /* 0x000000ff0600720b */ /* 0x000fc40003f0d000 */
[----:B------:R-:W-:Y:S01]  /*0fc0*/  FFMA R46, R46, R31, R13 ;  /* 0x0000001f2e2e7223 */ /* 0x000fe2000000000d */
[C---:B------:R-:W-:Y:S01]  /*0fd0*/  FFMA R13, R15.reuse, R44, R34 ;  /* 0x0000002c0f0d7223 */ /* 0x040fe20000000022 */
[----:B------:R-:W-:Y:S01]  /*0fe0*/  FMUL R15, R15, R15 ;  /* 0x0000000f0f0f7220 */ /* 0x000fe20000400000 */
[----:B------:R-:W-:Y:S01]  /*0ff0*/  FSEL R12, R8, RZ, !P1 ;  /* 0x000000ff080c7208 */ /* 0x000fe20004800000 */
[----:B------:R-:W-:Y:S01]  /*1000*/  FADD R43, R46, R43 ;  /* 0x0000002b2e2b7221 */ /* 0x000fe20000000000 */
[----:B------:R-:W-:Y:S01]  /*1010*/  FADD R22, R22, -R28 ;  /* 0x8000001c16167221 */ /* 0x000fe20000000000 */
[----:B------:R-:W-:Y:S01]  /*1020*/  FMUL R15, R18, R15 ;  /* 0x0000000f120f7220 */ /* 0x000fe20000400000 */
[----:B------:R-:W-:Y:S01]  /*1030*/  FADD R20, -R13, R20 ;  /* 0x000000140d147221 */ /* 0x000fe20000000100 */
[----:B------:R-:W-:Y:S01]  /*1040*/  FSEL R41, R41, RZ, P0 ;  /* 0x000000ff29297208 */ /* 0x000fe20000000000 */
[----:B------:R-:W-:Y:S01]  /*1050*/  @!P1 FFMA R12, R17, R22, R12 ;  /* 0x00000016110c9223 */ /* 0x000fe2000000000c */
[----:B------:R-:W-:Y:S01]  /*1060*/  FFMA R15, R44, R15, R43 ;  /* 0x0000000f2c0f7223 */ /* 0x000fe2000000002b */
[----:B------:R-:W-:Y:S01]  /*1070*/  FSEL R28, R28, R35, !P1 ;  /* 0x000000231c1c7208 */ /* 0x000fe20004800000 */
[----:B0-----:R-:W-:Y:S01]  /*1080*/  FADD R8, R39, R10 ;  /* 0x0000000a27087221 */ /* 0x001fe20000000000 */
[C---:B------:R-:W-:Y:S01]  /*1090*/  FMUL R17, R20.reuse, R20 ;  /* 0x0000001414117220 */ /* 0x040fe20000400000 */
[----:B------:R-:W-:Y:S01]  /*10a0*/  FFMA R13, R20, R41, R13 ;  /* 0x00000029140d7223 */ /* 0x000fe2000000000d */
[----:B------:R-:W-:Y:S01]  /*10b0*/  FADD R16, R15, R16 ;  /* 0x000000100f107221 */ /* 0x000fe20000000000 */
[C---:B------:R-:W-:Y:S01]  /*10c0*/  FMUL R15, R8.reuse, 0.25 ;  /* 0x3e800000080f7820 */ /* 0x040fe20000400000 */
[----:B------:R-:W-:Y:S01]  /*10d0*/  FSETP.GEU.AND P3, PT, |R8|, 1.175494350822287508e-38, PT ;  /* 0x008000000800780b */ /* 0x000fe20003f6e200 */
[----:B------:R-:W-:Y:S01]  /*10e0*/  FMUL R17, R4, R17 ;  /* 0x0000001104117220 */ /* 0x000fe20000400000 */
[C---:B------:R-:W-:Y:S01]  /*10f0*/  FSETP.GT.AND P0, PT, |R8|.reuse, 8.50705917302346158658e+37, PT ;  /* 0x7e8000000800780b */ /* 0x040fe20003f04200 */
[----:B------:R-:W0:Y:S01]  /*1100*/  SHFL.BFLY PT, R19, R8, 0x8, 0x1f ;  /* 0x0d001f0008137f89 */ /* 0x000e2200000e0000 */
[----:B------:R-:W-:Y:S01]  /*1110*/  FSEL R27, R27, RZ, P2 ;  /* 0x000000ff1b1b7208 */ /* 0x000fe20001000000 */
[----:B------:R-:W-:Y:S01]  /*1120*/  FADD R4, -R13, R28 ;  /* 0x0000001c0d047221 */ /* 0x000fe20000000100 */
[----:B------:R-:W-:Y:S01]  /*1130*/  FSEL R14, R15, R8, P0 ;  /* 0x000000080f0e7208 */ /* 0x000fe20000000000 */
[----:B------:R-:W-:Y:S01]  /*1140*/  FFMA R17, R41, R17, R16 ;  /* 0x0000001129117223 */ /* 0x000fe20000000010 */
[----:B------:R-:W-:Y:S01]  /*1150*/  FSETP.NEU.AND P2, PT, R8, RZ, PT ;  /* 0x000000ff0800720b */ /* 0x000fe20003f4d000 */
[C---:B------:R-:W-:Y:S01]  /*1160*/  FMUL R15, R4.reuse, R4 ;  /* 0x00000004040f7220 */ /* 0x040fe20000400000 */
[----:B------:R-:W-:Y:S01]  /*1170*/  FFMA R4, R4, R27, R13 ;  /* 0x0000001b04047223 */ /* 0x000fe2000000000d */
[----:B------:R-:W-:Y:S01]  /*1180*/  FADD R12, R17, R12 ;  /* 0x0000000c110c7221 */ /* 0x000fe20000000000 */
[----:B------:R-:W-:Y:S01]  /*1190*/  IADD3 R31, R30, -0x400, RZ ;  /* 0xfffffc001e1f7810 */ /* 0x000fe20007ffe0ff */
[----:B------:R-:W-:Y:S01]  /*11a0*/  @!P3 FMUL R14, R14, 16777216 ;  /* 0x4b8000000e0eb820 */ /* 0x000fe20000400000 */
[----:B------:R-:W-:Y:S01]  /*11b0*/  FMUL R15, R6, R15 ;  /* 0x0000000f060f7220 */ /* 0x000fe20000400000 */
[----:B------:R-:W1:Y:S01]  /*11c0*/  SHFL.BFLY PT, R13, R4, 0x10, 0x1f ;  /* 0x0e001f00040d7f89 */ /* 0x000e6200000e0000 */
[----:B------:R-:W-:Y:S01]  /*11d0*/  @P0 FMUL R10, R10, 0.25 ;  /* 0x3e8000000a0a0820 */ /* 0x000fe20000400000 */
[----:B------:R-:W2:Y:S01]  /*11e0*/  MUFU.RCP R17, R14 ;  /* 0x0000000e00117308 */ /* 0x000ea20000001000 */
[----:B------:R-:W-:Y:S01]  /*11f0*/  FFMA R12, R27, R15, R12 ;  /* 0x0000000f1b0c7223 */ /* 0x000fe2000000000c */
[----:B------:R-:W-:Y:S01]  /*1200*/  IADD3 R31, R31, 0x400, RZ ;  /* 0x000004001f1f7810 */ /* 0x000fe20007ffe0ff */
[----:B------:R-:W-:-:S03]  /*1210*/  @!P3 FMUL R10, R10, 16777216 ;  /* 0x4b8000000a0ab820 */ /* 0x000fc60000400000 */
[----:B------:R-:W3:Y:S01]  /*1220*/  SHFL.BFLY PT, R15, R12, 0x10, 0x1f ;  /* 0x0e001f000c0f7f89 */ /* 0x000ee200000e0000 */
[----:B0-----:R-:W-:-:S04]  /*1230*/  FADD R16, R8, R19 ;  /* 0x0000001308107221 */ /* 0x001fc80000000000 */
[C---:B------:R-:W-:Y:S01]  /*1240*/  FMUL R21, R16.reuse, 0.25 ;  /* 0x3e80000010157820 */ /* 0x040fe20000400000 */
[C---:B------:R-:W-:Y:S01]  /*1250*/  FSETP.GEU.AND P3, PT, |R16|.reuse, 1.175494350822287508e-38, PT ;  /* 0x008000001000780b */ /* 0x040fe20003f6e200 */
[----:B--2---:R-:W-:Y:S01]  /*1260*/  FMUL R17, R17, R10 ;  /* 0x0000000a11117220 */ /* 0x004fe20000400000 */
[----:B------:R-:W-:Y:S01]  /*1270*/  FSETP.GT.AND P0, PT, |R16|, 8.50705917302346158658e+37, PT ;  /* 0x7e8000001000780b */ /* 0x000fe20003f04200 */
[----:B------:R-:W0:Y:S03]  /*1280*/  SHFL.BFLY PT, R23, R16, 0x4, 0x1f ;  /* 0x0c801f0010177f89 */ /* 0x000e2600000e0000 */
[----:B------:R-:W-:Y:S01]  /*1290*/  FSEL R17, R17, RZ, P2 ;  /* 0x000000ff11117208 */ /* 0x000fe20001000000 */
[----:B-1----:R-:W-:Y:S01]  /*12a0*/  FADD R13, -R4, R13 ;  /* 0x0000000d040d7221 */ /* 0x002fe20000000100 */
[----:B------:R-:W-:Y:S02]  /*12b0*/  FSEL R21, R21, R16, P0 ;  /* 0x0000001015157208 */ /* 0x000fe40000000000 */
[----:B------:R-:W-:Y:S01]  /*12c0*/  FSETP.NEU.AND P2, PT, R16, RZ, PT ;  /* 0x000000ff1000720b */ /* 0x000fe20003f4d000 */
[C---:B------:R-:W-:Y:S01]  /*12d0*/  FMUL R6, R13.reuse, R13 ;  /* 0x0000000d0d067220 */ /* 0x040fe20000400000 */
[----:B------:R-:W-:Y:S01]  /*12e0*/  FFMA R4, R13, R17, R4 ;  /* 0x000000110d047223 */ /* 0x000fe20000000004 */
[----:B------:R-:W-:-:S02]  /*12f0*/  @!P3 FMUL R21, R21, 16777216 ;  /* 0x4b8000001515b820 */ /* 0x000fc40000400000 */
[----:B------:R-:W-:Y:S01]  /*1300*/  FMUL R6, R39, R6 ;  /* 0x0000000627067220 */ /* 0x000fe20000400000 */
[----:B---3--:R-:W-:Y:S01]  /*1310*/  FADD R12, R12, R15 ;  /* 0x0000000f0c0c7221 */ /* 0x008fe20000000000 */
[----:B------:R-:W1:Y:S01]  /*1320*/  SHFL.BFLY PT, R13, R4, 0x8, 0x1f ;  /* 0x0d001f00040d7f89 */ /* 0x000e6200000e0000 */
[----:B------:R2:W3:Y:S01]  /*1330*/  MUFU.RCP R10, R21 ;  /* 0x00000015000a7308 */ /* 0x0004e20000001000 */
[----:B------:R-:W-:Y:S01]  /*1340*/  @P0 FMUL R19, R19, 0.25 ;  /* 0x3e80000013130820 */ /* 0x000fe20000400000 */
[----:B------:R-:W-:-:S03]  /*1350*/  FFMA R6, R17, R6, R12 ;  /* 0x0000000611067223 */ /* 0x000fc6000000000c */
[----:B------:R-:W-:Y:S02]  /*1360*/  @!P3 FMUL R19, R19, 16777216 ;  /* 0x4b8000001313b820 */ /* 0x000fe40000400000 */
[----:B------:R-:W4:Y:S01]  /*1370*/  SHFL.BFLY PT, R15, R6, 0x8, 0x1f ;  /* 0x0d001f00060f7f89 */ /* 0x000f2200000e0000 */
[----:B0-----:R-:W-:-:S05]  /*1380*/  FADD R12, R16, R23 ;  /* 0x00000017100c7221 */ /* 0x001fca0000000000 */
[----:B------:R-:W-:Y:S01]  /*1390*/  FSETP.GEU.AND P3, PT, |R12|, 1.175494350822287508e-38, PT ;  /* 0x008000000c00780b */ /* 0x000fe20003f6e200 */
[----:B--2---:R-:W0:Y:S01]  /*13a0*/  SHFL.BFLY PT, R21, R12, 0x2, 0x1f ;  /* 0x0c401f000c157f89 */ /* 0x004e2200000e0000 */
[----:B---3--:R-:W-:Y:S01]  /*13b0*/  FMUL R10, R10, R19 ;  /* 0x000000130a0a7220 */ /* 0x008fe20000400000 */
[C---:B------:R-:W-:Y:S01]  /*13c0*/  FMUL R19, R12.reuse, 0.25 ;  /* 0x3e8000000c137820 */ /* 0x040fe20000400000 */
[----:B------:R-:W-:-:S03]  /*13d0*/  FSETP.GT.AND P0, PT, |R12|, 8.50705917302346158658e+37, PT ;  /* 0x7e8000000c00780b */ /* 0x000fc60003f04200 */
[----:B------:R-:W-:Y:S01]  /*13e0*/  FSEL R10, R10, RZ, P2 ;  /* 0x000000ff0a0a7208 */ /* 0x000fe20001000000 */
[----:B-1----:R-:W-:Y:S01]  /*13f0*/  FADD R13, -R4, R13 ;  /* 0x0000000d040d7221 */ /* 0x002fe20000000100 */
[----:B------:R-:W-:Y:S02]  /*1400*/  FSEL R19, R19, R12, P0 ;  /* 0x0000000c13137208 */ /* 0x000fe40000000000 */
[----:B------:R-:W-:Y:S01]  /*1410*/  FSETP.NEU.AND P2, PT, R12, RZ, PT ;  /* 0x000000ff0c00720b */ /* 0x000fe20003f4d000 */
[C---:B------:R-:W-:Y:S01]  /*1420*/  FMUL R17, R13.reuse, R13 ;  /* 0x0000000d0d117220 */ /* 0x040fe20000400000 */
[----:B------:R-:W-:Y:S01]  /*1430*/  FFMA R4, R13, R10, R4 ;  /* 0x0000000a0d047223 */ /* 0x000fe20000000004 */
[----:B------:R-:W-:Y:S02]  /*1440*/  @!P3 FMUL R19, R19, 16777216 ;  /* 0x4b8000001313b820 */ /* 0x000fe40000400000 */
[----:B------:R-:W-:Y:S01]  /*1450*/  FMUL R17, R8, R17 ;  /* 0x0000001108117220 */ /* 0x000fe20000400000 */
[----:B----4-:R-:W-:Y:S01]  /*1460*/  FADD R15, R6, R15 ;  /* 0x0000000f060f7221 */ /* 0x010fe20000000000 */
[----:B------:R-:W1:Y:S01]  /*1470*/  SHFL.BFLY PT, R13, R4, 0x4, 0x1f ;  /* 0x0c801f00040d7f89 */ /* 0x000e6200000e0000 */
[----:B------:R2:W3:Y:S01]  /*1480*/  MUFU.RCP R8, R19 ;  /* 0x0000001300087308 */ /* 0x0004e20000001000 */
[----:B------:R-:W-:Y:S01]  /*1490*/  @P0 FMUL R23, R23, 0.25 ;  /* 0x3e80000017170820 */ /* 0x000fe20000400000 */
[----:B------:R-:W-:Y:S01]  /*14a0*/  FFMA R15, R10, R17, R15 ;  /* 0x000000110a0f7223 */ /* 0x000fe2000000000f */
[----:B0-----:R-:W-:-:S02]  /*14b0*/  FADD R10, R12, R21 ;  /* 0x000000150c0a7221 */ /* 0x001fc40000000000 */
[----:B------:R-:W-:Y:S02]  /*14c0*/  @!P3 FMUL R23, R23, 16777216 ;  /* 0x4b8000001717b820 */ /* 0x000fe40000400000 */
[----:B------:R-:W0:Y:S01]  /*14d0*/  SHFL.BFLY PT, R6, R15, 0x4, 0x1f ;  /* 0x0c801f000f067f89 */ /* 0x000e2200000e0000 */
[----:B------:R-:W-:-:S03]  /*14e0*/  FSETP.GEU.AND P3, PT, |R10|, 1.175494350822287508e-38, PT ;  /* 0x008000000a00780b */ /* 0x000fc60003f6e200 */
[----:B--2---:R-:W2:Y:S01]  /*14f0*/  SHFL.BFLY PT, R19, R10, 0x1, 0x1f ;  /* 0x0c201f000a137f89 */ /* 0x004ea200000e0000 */
[----:B------:R-:W-:Y:S01]  /*1500*/  FSETP.GT.AND P0, PT, |R10|, 8.50705917302346158658e+37, PT ;  /* 0x7e8000000a00780b */ /* 0x000fe20003f04200 */
[----:B---3--:R-:W-:Y:S01]  /*1510*/  FMUL R8, R8, R23 ;  /* 0x0000001708087220 */ /* 0x008fe20000400000 */
[----:B------:R-:W-:-:S04]  /*1520*/  FMUL R23, R10, 0.25 ;  /* 0x3e8000000a177820 */ /* 0x000fc80000400000 */
[----:B------:R-:W-:Y:S01]  /*1530*/  FSEL R8, R8, RZ, P2 ;  /* 0x000000ff08087208 */ /* 0x000fe20001000000 */
[----:B-1----:R-:W-:Y:S01]  /*1540*/  FADD R13, -R4, R13 ;  /* 0x0000000d040d7221 */ /* 0x002fe20000000100 */
[----:B------:R-:W-:-:S05]  /*1550*/  FSEL R23, R23, R10, P0 ;  /* 0x0000000a17177208 */ /* 0x000fca0000000000 */
[----:B------:R-:W-:Y:S01]  /*1560*/  @P0 FMUL R21, R21, 0.25 ;  /* 0x3e80000015150820 */ /* 0x000fe20000400000 */
[----:B------:R-:W-:Y:S01]  /*1570*/  FSETP.NEU.AND P0, PT, R10, RZ, PT ;  /* 0x000000ff0a00720b */ /* 0x000fe20003f0d000 */
[C---:B------:R-:W-:Y:S01]  /*1580*/  FMUL R17, R13.reuse, R13 ;  /* 0x0000000d0d117220 */ /* 0x040fe20000400000 */
[----:B------:R-:W-:Y:S01]  /*1590*/  FFMA R4, R13, R8, R4 ;  /* 0x000000080d047223 */ /* 0x000fe20000000004 */
[----:B------:R-:W-:Y:S01]  /*15a0*/  @!P3 FMUL R23, R23, 16777216 ;  /* 0x4b8000001717b820 */ /* 0x000fe20000400000 */
[----:B------:R-:W-:Y:S01]  /*15b0*/  @!P3 FMUL R21, R21, 16777216 ;  /* 0x4b8000001515b820 */ /* 0x000fe20000400000 */
[----:B------:R-:W-:Y:S01]  /*15c0*/  FMUL R17, R16, R17 ;  /* 0x0000001110117220 */ /* 0x000fe20000400000 */
[----:B0-----:R-:W-:Y:S01]  /*15d0*/  FADD R15, R15, R6 ;  /* 0x000000060f0f7221 */ /* 0x001fe20000000000 */
[----:B------:R-:W0:Y:S01]  /*15e0*/  SHFL.BFLY PT, R13, R4, 0x2, 0x1f ;  /* 0x0c401f00040d7f89 */ /* 0x000e2200000e0000 */
[----:B------:R-:W-:Y:S01]  /*15f0*/  ISETP.GE.AND P3, PT, R7, 0x10, PT ;  /* 0x000000100700780c */ /* 0x000fe20003f66270 */
[----:B--2---:R-:W-:Y:S01]  /*1600*/  FADD R14, R10, R19 ;  /* 0x000000130a0e7221 */ /* 0x004fe20000000000 */
[----:B------:R-:W-:-:S02]  /*1610*/  FFMA R15, R8, R17, R15 ;  /* 0x00000011080f7223 */ /* 0x000fc4000000000f */
[----:B------:R-:W1:Y:S02]  /*1620*/  MUFU.RCP R8, R23 ;  /* 0x0000001700087308 */ /* 0x000e640000001000 */
[----:B------:R-:W-:Y:S01]  /*1630*/  FSETP.GEU.AND P2, PT, |R14|, 1.175494350822287508e-38, PT ;  /* 0x008000000e00780b */ /* 0x000fe20003f4e200 */
[----:B------:R-:W2:Y:S01]  /*1640*/  SHFL.BFLY PT, R6, R15, 0x2, 0x1f ;  /* 0x0c401f000f067f89 */ /* 0x000ea200000e0000 */
[----:B-1----:R-:W-:Y:S01]  /*1650*/  FMUL R8, R8, R21 ;  /* 0x0000001508087220 */ /* 0x002fe20000400000 */
[----:B------:R-:W-:Y:S01]  /*1660*/  FMUL R21, R14, 0.25 ;  /* 0x3e8000000e157820 */ /* 0x000fe20000400000 */
[----:B0-----:R-:W-:-:S03]  /*1670*/  FADD R13, -R4, R13 ;  /* 0x0000000d040d7221 */ /* 0x001fc60000000100 */
[----:B------:R-:W-:Y:S01]  /*1680*/  FSEL R8, R8, RZ, P0 ;  /* 0x000000ff08087208 */ /* 0x000fe20000000000 */
[----:B------:R-:W-:Y:S01]  /*1690*/  FMUL R17, R13, R13 ;  /* 0x0000000d0d117220 */ /* 0x000fe20000400000 */
[----:B------:R-:W-:-:S03]  /*16a0*/  FSETP.GT.AND P0, PT, |R14|, 8.50705917302346158658e+37, PT ;  /* 0x7e8000000e00780b */ /* 0x000fc60003f04200 */
[----:B------:R-:W-:Y:S01]  /*16b0*/  FFMA R4, R13, R8, R4 ;  /* 0x000000080d047223 */ /* 0x000fe20000000004 */
[----:B------:R-:W-:Y:S01]  /*16c0*/  FMUL R17, R12, R17 ;  /* 0x000000110c117220 */ /* 0x000fe20000400000 */
[----:B--2---:R-:W-:Y:S01]  /*16d0*/  FADD R15, R15, R6 ;  /* 0x000000060f0f7221 */ /* 0x004fe20000000000 */
[----:B------:R-:W-:Y:S02]  /*16e0*/  FSEL R21, R21, R14, P0 ;  /* 0x0000000e15157208 */ /* 0x000fe40000000000 */
[----:B------:R-:W0:Y:S01]  /*16f0*/  SHFL.BFLY PT, R13, R4, 0x1, 0x1f ;  /* 0x0c201f00040d7f89 */ /* 0x000e2200000e0000 */
[----:B------:R-:W-:Y:S01]  /*1700*/  FFMA R15, R8, R17, R15 ;  /* 0x00000011080f7223 */ /* 0x000fe2000000000f */
[----:B------:R-:W-:Y:S01]  /*1710*/  SHF.R.U32.HI R12, RZ, 0x3, R7 ;  /* 0x00000003ff0c7819 */ /* 0x000fe20000011607 */
[----:B------:R-:W-:-:S03]  /*1720*/  @!P2 FMUL R21, R21, 16777216 ;  /* 0x4b8000001515a820 */ /* 0x000fc60000400000 */
[----:B------:R-:W1:Y:S01]  /*1730*/  SHFL.BFLY PT, R6, R15, 0x1, 0x1f ;  /* 0x0c201f000f067f89 */ /* 0x000e6200000e0000 */
[----:B------:R-:W2:Y:S01]  /*1740*/  MUFU.RCP R8, R21 ;  /* 0x0000001500087308 */ /* 0x000ea20000001000 */
[----:B------:R-:W-:Y:S01]  /*1750*/  @P0 FMUL R19, R19, 0.25 ;  /* 0x3e80000013130820 */ /* 0x000fe20000400000 */
[----:B------:R-:W-:-:S03]  /*1760*/  FSETP.NEU.AND P0, PT, R14, RZ, PT ;  /* 0x000000ff0e00720b */ /* 0x000fc60003f0d000 */
[----:B------:R-:W-:Y:S01]  /*1770*/  @!P2 FMUL R19, R19, 16777216 ;  /* 0x4b8000001313a820 */ /* 0x000fe20000400000 */
[----:B------:R-:W-:-:S03]  /*1780*/  LOP3.LUT P2, RZ, R7, 0x1f, RZ, 0xc0, !PT ;  /* 0x0000001f07ff7812 */ /* 0x000fc6000784c0ff */
[----:B--2---:R-:W-:Y:S01]  /*1790*/  FMUL R8, R8, R19 ;  /* 0x0000001308087220 */ /* 0x004fe20000400000 */
[----:B0-----:R-:W-:Y:S01]  /*17a0*/  FADD R13, -R4, R13 ;  /* 0x0000000d040d7221 */ /* 0x001fe20000000100 */
[----:B------:R-:W-:-:S03]  /*17b0*/  IMAD.SHL.U32 R19, R5, 0x10, RZ ;  /* 0x0000001005137824 */ /* 0x000fc600078e00ff */
[----:B------:R-:W-:Y:S01]  /*17c0*/  FMUL R17, R13, R13 ;  /* 0x0000000d0d117220 */ /* 0x000fe20000400000 */
[----:B------:R-:W-:Y:S01]  /*17d0*/  FSEL R8, R8, RZ, P0 ;  /* 0x000000ff08087208 */ /* 0x000fe20000000000 */
[----:B-1----:R-:W-:Y:S01]  /*17e0*/  FADD R15, R15, R6 ;  /* 0x000000060f0f7221 */ /* 0x002fe20000000000 */
[----:B------:R-:W-:Y:S01]  /*17f0*/  LOP3.LUT R19, R19, 0xc, R12, 0xf8, !PT ;  /* 0x0000000c13137812 */ /* 0x000fe200078ef80c */
[----:B------:R-:W-:Y:S02]  /*1800*/  FMUL R17, R10, R17 ;  /* 0x000000110a117220 */ /* 0x000fe40000400000 */
[----:B------:R-:W-:Y:S02]  /*1810*/  FFMA R4, R13, R8, R4 ;  /* 0x000000080d047223 */ /* 0x000fe40000000004 */
[----:B------:R-:W-:Y:S01]  /*1820*/  FFMA R10, R8, R17, R15 ;  /* 0x00000011080a7223 */ /* 0x000fe2000000000f */
[----:B------:R-:W-:Y:S04]  /*1830*/  @!P2 STS [R19+0x80], R14 ;  /* 0x0000800e1300a388 */ /* 0x000fe80000000800 */
[----:B------:R-:W-:Y:S04]  /*1840*/  @!P2 STS [R19], R4 ;  /* 0x000000041300a388 */ /* 0x000fe80000000800 */
[----:B------:R-:W-:Y:S04]  /*1850*/  @!P2 STS [R19+0x40], R10 ;  /* 0x0000400a1300a388 */ /* 0x000fe80000000800 */
[----:B------:R-:W-:Y:S06]  /*1860*/  BAR.SYNC.DEFER_BLOCKING 0x0 ;  /* 0x0000000000007b1d */ /* 0x000fec0000010000 */
[----:B------:R-:W0:Y:S04]  /*1870*/  @!P3 LDS R26, [R7.X4+0x80] ;  /* 0x00008000071ab984 */ /* 0x000e280000004800 */
[----:B------:R-:W-:Y:S04]  /*1880*/  @!P3 LDS R24, [R7.X4] ;  /* 0x000000000718b984 */ /* 0x000fe80000004800 */
[----:B------:R-:W1:Y:S04]  /*1890*/  @!P3 LDS R25, [R7.X4+0x40] ;  /* 0x000040000719b984 */ /* 0x000e680000004800 */
[----:B0-----:R-:W0:Y:S04]  /*18a0*/  SHFL.BFLY PT, R15, R26, 0x2, 0x1f ;  /* 0x0c401f001a0f7f89 */ /* 0x001e2800000e0000 */
[----:B-1----:R-:W1:Y:S01]  /*18b0*/  SHFL.BFLY PT, R4, R25, 0x2, 0x1f ;  /* 0x0c401f0019047f89 */ /* 0x002e6200000e0000 */
[----:B0-----:R-:W-:-:S04]  /*18c0*/  FADD R6, R26, R15 ;  /* 0x0000000f1a067221 */ /* 0x001fc80000000000 */
[C---:B------:R-:W-:Y:S01]  /*18d0*/  FMUL R13, R6.reuse, 0.25 ;  /* 0x3e800000060d7820 */ /* 0x040fe20000400000 */
[C---:B------:R-:W-:Y:S01]  /*18e0*/  FSETP.GEU.AND P3, PT, |R6|.reuse, 1.175494350822287508e-38, PT ;  /* 0x008000000600780b */ /* 0x040fe20003f6e200 */
[----:B------:R-:W0:Y:S01]  /*18f0*/  SHFL.BFLY PT, R19, R6, 0x1, 0x1f ;  /* 0x0c201f0006137f89 */ /* 0x000e2200000e0000 */
[----:B------:R-:W-:Y:S01]  /*1900*/  FSETP.GT.AND P0, PT, |R6|, 8.50705917302346158658e+37, PT ;  /* 0x7e8000000600780b */ /* 0x000fe20003f04200 */
[----:B-1----:R-:W-:-:S03]  /*1910*/  FADD R4, R25, R4 ;  /* 0x0000000419047221 */ /* 0x002fc60000000000 */
[----:B------:R-:W-:Y:S02]  /*1920*/  FSEL R8, R13, R6, P0 ;  /* 0x000000060d087208 */ /* 0x000fe40000000000 */
[----:B------:R-:W1:Y:S05]  /*1930*/  SHFL.BFLY PT, R13, R24, 0x2, 0x1f ;  /* 0x0c401f00180d7f89 */ /* 0x000e6a00000e0000 */
[----:B------:R-:W-:Y:S02]  /*1940*/  @!P3 FMUL R8, R8, 16777216 ;  /* 0x4b8000000808b820 */ /* 0x000fe40000400000 */
[----:B------:R-:W-:Y:S01]  /*1950*/  @P0 FMUL R15, R15, 0.25 ;  /* 0x3e8000000f0f0820 */ /* 0x000fe20000400000 */
[----:B------:R-:W-:-:S03]  /*1960*/  FSETP.NEU.AND P0, PT, R6, RZ, PT ;  /* 0x000000ff0600720b */ /* 0x000fc60003f0d000 */
[----:B------:R-:W2:Y:S01]  /*1970*/  MUFU.RCP R8, R8 ;  /* 0x0000000800087308 */ /* 0x000ea20000001000 */
[----:B------:R-:W-:Y:S01]  /*1980*/  @!P3 FMUL R15, R15, 16777216 ;  /* 0x4b8000000f0fb820 */ /* 0x000fe20000400000 */
[----:B0-----:R-:W-:-:S04]  /*1990*/  FADD R10, R6, R19 ;  /* 0x00000013060a7221 */ /* 0x001fc80000000000 */
[C---:B------:R-:W-:Y:S01]  /*19a0*/  FMUL R17, R10.reuse, 0.25 ;  /* 0x3e8000000a117820 */ /* 0x040fe20000400000 */
[----:B------:R-:W-:Y:S01]  /*19b0*/  FSETP.GEU.AND P3, PT, |R10|, 1.175494350822287508e-38, PT ;  /* 0x008000000a00780b */ /* 0x000fe20003f6e200 */
[----:B-1----:R-:W-:Y:S01]  /*19c0*/  FADD R13, -R24, R13 ;  /* 0x0000000d180d7221 */ /* 0x002fe20000000100 */
[----:B--2---:R-:W-:-:S05]  /*19d0*/  FMUL R15, R8, R15 ;  /* 0x0000000f080f7220 */ /* 0x004fca0000400000 */
[----:B------:R-:W-:Y:S02]  /*19e0*/  FSEL R15, R15, RZ, P0 ;  /* 0x000000ff0f0f7208 */ /* 0x000fe40000000000 */
[----:B------:R-:W-:-:S03]  /*19f0*/  FSETP.GT.AND P0, PT, |R10|, 8.50705917302346158658e+37, PT ;  /* 0x7e8000000a00780b */ /* 0x000fc60003f04200 */
[C---:B------:R-:W-:Y:S01]  /*1a00*/  FFMA R24, R13.reuse, R15, R24 ;  /* 0x0000000f0d187223 */ /* 0x040fe20000000018 */
[----:B------:R-:W-:Y:S01]  /*1a10*/  FMUL R13, R13, R13 ;  /* 0x0000000d0d0d7220 */ /* 0x000fe20000400000 */
[----:B------:R-:W-:-:S03]  /*1a20*/  FSEL R12, R17, R10, P0 ;  /* 0x0000000a110c7208 */ /* 0x000fc60000000000 */
[----:B------:R-:W-:Y:S01]  /*1a30*/  FMUL R13, R26, R13 ;  /* 0x0000000d1a0d7220 */ /* 0x000fe20000400000 */
[----:B------:R-:W0:Y:S01]  /*1a40*/  SHFL.BFLY PT, R17, R24, 0x1, 0x1f ;  /* 0x0c201f0018117f89 */ /* 0x000e2200000e0000 */
[----:B------:R-:W-:Y:S02]  /*1a50*/  @!P3 FMUL R12, R12, 16777216 ;  /* 0x4b8000000c0cb820 */ /* 0x000fe40000400000 */
[----:B------:R-:W-:Y:S01]  /*1a60*/  FFMA R13, R15, R13, R4 ;  /* 0x0000000d0f0d7223 */ /* 0x000fe20000000004 */
[----:B------:R-:W-:Y:S01]  /*1a70*/  @P0 FMUL R19, R19, 0.25 ;  /* 0x3e80000013130820 */ /* 0x000fe20000400000 */
[----:B------:R-:W-:Y:S02]  /*1a80*/  LOP3.LUT R4, R7, 0x3, RZ, 0xc0, !PT ;  /* 0x0000000307047812 */ /* 0x000fe400078ec0ff */
[----:B------:R-:W1:Y:S01]  /*1a90*/  MUFU.RCP R12, R12 ;  /* 0x0000000c000c7308 */ /* 0x000e620000001000 */
[----:B------:R-:W2:Y:S01]  /*1aa0*/  SHFL.BFLY PT, R8, R13, 0x1, 0x1f ;  /* 0x0c201f000d087f89 */ /* 0x000ea200000e0000 */
[----:B------:R-:W-:Y:S01]  /*1ab0*/  @!P3 FMUL R19, R19, 16777216 ;  /* 0x4b8000001313b820 */ /* 0x000fe20000400000 */
[----:B------:R-:W-:-:S02]  /*1ac0*/  ISETP.NE.AND P0, PT, R4, RZ, PT ;  /* 0x000000ff0400720c */ /* 0x000fc40003f05270 */
[----:B------:R-:W-:Y:S02]  /*1ad0*/  FSETP.NEU.AND P3, PT, R10, RZ, PT ;  /* 0x000000ff0a00720b */ /* 0x000fe40003f6d000 */
[----:B------:R-:W-:Y:S01]  /*1ae0*/  ISETP.LT.AND P0, PT, R7, 0x10, !P0 ;  /* 0x000000100700780c */ /* 0x000fe20004701270 */
[----:B-1----:R-:W-:Y:S01]  /*1af0*/  FMUL R19, R12, R19 ;  /* 0x000000130c137220 */ /* 0x002fe20000400000 */
[----:B0-----:R-:W-:-:S11]  /*1b00*/  FADD R17, -R24, R17 ;  /* 0x0000001118117221 */ /* 0x001fd60000000100 */
[----:B------:R-:W-:Y:S01]  /*1b10*/  @P0 STS [R7.X4+0x80], R10 ;  /* 0x0000800a07000388 */ /* 0x000fe20000004800 */
[----:B------:R-:W-:Y:S01]  /*1b20*/  FMUL R15, R17, R17 ;  /* 0x00000011110f7220 */ /* 0x000fe20000400000 */
[----:B------:R-:W-:Y:S01]  /*1b30*/  FSEL R19, R19, RZ, P3 ;  /* 0x000000ff13137208 */ /* 0x000fe20001800000 */
[----:B--2---:R-:W-:Y:S02]  /*1b40*/  FADD R8, R13, R8 ;  /* 0x000000080d087221 */ /* 0x004fe40000000000 */
[----:B------:R-:W-:Y:S02]  /*1b50*/  FMUL R15, R6, R15 ;  /* 0x0000000f060f7220 */ /* 0x000fe40000400000 */
[----:B------:R-:W-:Y:S01]  /*1b60*/  FFMA R24, R17, R19, R24 ;  /* 0x0000001311187223 */ /* 0x000fe20000000018 */
[----:B------:R-:W-:Y:S01]  /*1b70*/  CS2R R12, SRZ ;  /* 0x00000000000c7805 */ /* 0x000fe2000001ff00 */
[----:B------:R-:W-:Y:S01]  /*1b80*/  IMAD.WIDE R16, R31, R0, c[0x0][0x160] ;  /* 0x000058001f107625 */ /* 0x000fe200078e0200 */
[----:B------:R-:W-:-:S02]  /*1b90*/  FFMA R8, R19, R15, R8 ;  /* 0x0000000f13087223 */ /* 0x000fc40000000008 */
[----:B------:R0:W-:Y:S01]  /*1ba0*/  @P0 STS [R7.X4], R24 ;  /* 0x0000001807000388 */ /* 0x0001e20000004800 */
[----:B------:R-:W-:-:S03]  /*1bb0*/  CS2R R14, SRZ ;  /* 0x00000000000e7805 */ /* 0x000fc6000001ff00 */
[----:B------:R-:W-:Y:S04]  /*1bc0*/  @P0 STS [R7.X4+0x40], R8 ;  /* 0x0000400807000388 */ /* 0x000fe80000004800 */
[----:B------:R-:W-:Y:S06]  /*1bd0*/  BAR.SYNC.DEFER_BLOCKING 0x0 ;  /* 0x0000000000007b1d */ /* 0x000fec0000010000 */
[----:B------:R1:W2:Y:S01]  /*1be0*/  @!P1 LDG.E.EF.128 R12, [R16.64] ;  /* 0x00000004100c9981 */ /* 0x0002a2000c0e1d00 */
[----:B------:R-:W-:Y:S01]  /*1bf0*/  LOP3.LUT R52, R7, 0x1ff, RZ, 0xc0, !PT ;  /* 0x000001ff07347812 */ /* 0x000fe200078ec0ff */
[----:B------:R-:W-:-:S02]  /*1c00*/  IMAD.MOV.U32 R57, RZ, RZ, 0x4 ;  /* 0x00000004ff397424 */ /* 0x000fc400078e00ff */
[----:B------:R-:W-:Y:S01]  /*1c10*/  IMAD.MOV.U32 R53, RZ, RZ, 0x8 ;  /* 0x00000008ff357424 */ /* 0x000fe200078e00ff */
[----:B------:R-:W3:Y:S01]  /*1c20*/  LDS R8, [R5.X16+0x40] ;  /* 0x0000400005087984 */ /* 0x000ee2000000c800 */
[----:B------:R-:W-:-:S03]  /*1c30*/  IMAD.WIDE.U32 R56, R52, R57, c[0x0][0x170] ;  /* 0x00005c0034387625 */ /* 0x000fc600078e0039 */
[----:B------:R-:W4:Y:S04]  /*1c40*/  LDS R29, [R5.X16] ;  /* 0x00000000051d7984 */ /* 0x000f28000000c800 */
[----:B------:R-:W5:Y:S01]  /*1c50*/  LDG.E.EL R4, [R56.64+0x1800] ;  /* 0x0018000438047981 */ /* 0x000f62000c2e1900 */
[----:B------:R-:W-:-:S03]  /*1c60*/  IMAD.WIDE.U32 R52, R52, R53, c[0x0][0x168] ;  /* 0x00005a0034347625 */ /* 0x000fc600078e0035 */
[----:B------:R-:W5:Y:S04]  /*1c70*/  LDG.E.EL R6, [R56.64] ;  /* 0x0000000438067981 */ /* 0x000f68000c2e1900 */
[----:B------:R-:W5:Y:S04]  /*1c80*/  LDG.E.EL.64 R34, [R52.64+0x3000] ;  /* 0x0030000434227981 */ /* 0x000f68000c2e1b00 */
[----:B0-----:R-:W5:Y:S01]  /*1c90*/  LDG.E.EL.64 R24, [R52.64] ;  /* 0x0000000434187981 */ /* 0x001f62000c2e1b00 */
[----:B-1----:R-:W-:Y:S02]  /*1ca0*/  IMAD.MOV.U32 R17, RZ, RZ, 0x39aaaaab ;  /* 0x39aaaaabff117424 */ /* 0x002fe400078e00ff */
[----:B------:R-:W-:-:S02]  /*1cb0*/  IMAD.SHL.U32 R41, R7, 0x8, RZ ;  /* 0x0000000807297824 */ /* 0x000fc400078e00ff */
[----:B------:R-:W-:-:S03]  /*1cc0*/  IMAD.SHL.U32 R26, R7, 0x2, RZ ;  /* 0x00000002071a7824 */ /* 0x000fc600078e00ff */
[----:B------:R-:W-:Y:S02]  /*1cd0*/  SHF.R.U32.HI R10, RZ, 0x6, R41 ;  /* 0x00000006ff0a7819 */ /* 0x000fe40000011629 */
[----:B------:R-:W-:Y:S02]  /*1ce0*/  LOP3.LUT R41, R41, 0xff8, RZ, 0xc0, !PT ;  /* 0x00000ff829297812 */ /* 0x000fe400078ec0ff */
[----:B------:R-:W-:Y:S02]  /*1cf0*/  LOP3.LUT R10, R10, 0x30, RZ, 0xc0, !PT ;  /* 0x000000300a0a7812 */ /* 0x000fe400078ec0ff */
[----:B------:R-:W-:Y:S01]  /*1d00*/  LOP3.LUT R26, R26, 0x3fe, RZ, 0xc0, !PT ;  /* 0x000003fe1a1a7812 */ /* 0x000fe200078ec0ff */
[----:B------:R-:W-:Y:S01]  /*1d10*/  BAR.SYNC.DEFER_BLOCKING 0x0 ;  /* 0x0000000000007b1d */ /* 0x000fe20000010000 */
[----:B---3--:R-:W-:-:S05]  /*1d20*/  FFMA R8, R8, R17, 9.9999999747524270788e-07 ;  /* 0x358637bd08087423 */ /* 0x008fca0000000011 */
[----:B------:R-:W0:Y:S01]  /*1d30*/  MUFU.RSQ R28, R8 ;  /* 0x00000008001c7308 */ /* 0x000e220000001400 */
[C---:B--2---:R-:W-:Y:S01]  /*1d40*/  PRMT R17, R13.reuse, 0x7632, R17 ;  /* 0x000076320d117816 */ /* 0x044fe20000000011 */
[----:B------:R-:W-:Y:S01]  /*1d50*/  IMAD.U32 R20, R13, 0x10000, RZ ;  /* 0x000100000d147824 */ /* 0x000fe200078e00ff */
[C---:B------:R-:W-:Y:S01]  /*1d60*/  PRMT R13, R14.reuse, 0x7632, R13 ;  /* 0x000076320e0d7816 */ /* 0x040fe2000000000d */
[----:B------:R-:W-:Y:S01]  /*1d70*/  IMAD.U32 R22, R14, 0x10000, RZ ;  /* 0x000100000e167824 */ /* 0x000fe200078e00ff */
[C---:B------:R-:W-:Y:S01]  /*1d80*/  PRMT R16, R12.reuse, 0x7632, R16 ;  /* 0x000076320c107816 */ /* 0x040fe20000000010 */
[----:B------:R-:W-:Y:S01]  /*1d90*/  IMAD.U32 R18, R12, 0x10000, RZ ;  /* 0x000100000c127824 */ /* 0x000fe200078e00ff */
[----:B------:R-:W-:Y:S01]  /*1da0*/  PRMT R14, R15, 0x7632, R14 ;  /* 0x000076320f0e7816 */ /* 0x000fe2000000000e */
[----:B------:R-:W-:Y:S01]  /*1db0*/  IMAD R12, R41, 0x4, R10 ;  /* 0x00000004290c7824 */ /* 0x000fe200078e020a */
[----:B----4-:R-:W-:Y:S01]  /*1dc0*/  FADD R21, -R29, R22 ;  /* 0x000000161d157221 */ /* 0x010fe20000000100 */
[----:B------:R-:W-:Y:S01]  /*1dd0*/  IMAD.U32 R32, R13, 0x10000, RZ ;  /* 0x000100000d207824 */ /* 0x000fe200078e00ff */
[----:B------:R-:W-:Y:S01]  /*1de0*/  FADD R13, -R29, R18 ;  /* 0x000000121d0d7221 */ /* 0x000fe20000000100 */
[----:B------:R-:W-:Y:S01]  /*1df0*/  IMAD.U32 R38, R15, 0x10000, RZ ;  /* 0x000100000f267824 */ /* 0x000fe200078e00ff */
[C---:B------:R-:W-:Y:S01]  /*1e00*/  FADD R15, -R29.reuse, R20 ;  /* 0x000000141d0f7221 */ /* 0x040fe20000000100 */
[----:B------:R-:W-:Y:S01]  /*1e10*/  IMAD.U32 R16, R16, 0x10000, RZ ;  /* 0x0001000010107824 */ /* 0x000fe200078e00ff */
[----:B------:R-:W-:Y:S01]  /*1e20*/  FADD R23, -R29, R32 ;  /* 0x000000201d177221 */ /* 0x000fe20000000100 */
[----:B------:R-:W-:Y:S01]  /*1e30*/  IMAD.U32 R10, R17, 0x10000, RZ ;  /* 0x00010000110a7824 */ /* 0x000fe200078e00ff */
[C---:B------:R-:W-:Y:S01]  /*1e40*/  FADD R27, -R29.reuse, R38 ;  /* 0x000000261d1b7221 */ /* 0x040fe20000000100 */
[----:B------:R-:W-:Y:S01]  /*1e50*/  IMAD.U32 R14, R14, 0x10000, RZ ;  /* 0x000100000e0e7824 */ /* 0x000fe200078e00ff */
[C---:B------:R-:W-:Y:S01]  /*1e60*/  FADD R17, -R29.reuse, R16 ;  /* 0x000000101d117221 */ /* 0x040fe20000000100 */
[C---:B------:R-:W-:Y:S01]  /*1e70*/  FADD R19, -R29.reuse, R10 ;  /* 0x0000000a1d137221 */ /* 0x040fe20000000100 */
[C---:B0-----:R-:W-:Y:S01]  /*1e80*/  FMUL R20, R28.reuse, R21 ;  /* 0x000000151c147220 */ /* 0x041fe20000400000 */
[----:B------:R-:W-:Y:S01]  /*1e90*/  FADD R33, -R29, R14 ;  /* 0x0000000e1d217221 */ /* 0x000fe20000000100 */
[C---:B------:R-:W-:Y:S01]  /*1ea0*/  FMUL R21, R28.reuse, R23 ;  /* 0x000000171c157220 */ /* 0x040fe20000400000 */
[C---:B------:R-:W-:Y:S01]  /*1eb0*/  FMUL R16, R28.reuse, R13 ;  /* 0x0000000d1c107220 */ /* 0x040fe20000400000 */
[C---:B------:R-:W-:Y:S01]  /*1ec0*/  FMUL R18, R28.reuse, R15 ;  /* 0x0000000f1c127220 */ /* 0x040fe20000400000 */
[C---:B------:R-:W-:Y:S01]  /*1ed0*/  FMUL R22, R28.reuse, R27 ;  /* 0x0000001b1c167220 */ /* 0x040fe20000400000 */
[C---:B------:R-:W-:Y:S01]  /*1ee0*/  FMUL R17, R28.reuse, R17 ;  /* 0x000000111c117220 */ /* 0x040fe20000400000 */
[C---:B------:R-:W-:Y:S01]  /*1ef0*/  FMUL R19, R28.reuse, R19 ;  /* 0x000000131c137220 */ /* 0x040fe20000400000 */
[----:B------:R-:W-:Y:S01]  /*1f00*/  FMUL R23, R28, R33 ;  /* 0x000000211c177220 */ /* 0x000fe20000400000 */
[C---:B-----5:R-:W-:Y:S01]  /*1f10*/  PRMT R8, R4.reuse, 0x7632, R8 ;  /* 0x0000763204087816 */ /* 0x060fe20000000008 */
[----:B------:R-:W-:Y:S01]  /*1f20*/  IMAD.U32 R13, R4, 0x10000, RZ ;  /* 0x00010000040d7824 */ /* 0x000fe200078e00ff */
[C---:B------:R-:W-:Y:S01]  /*1f30*/  PRMT R4, R6.reuse, 0x7632, R4 ;  /* 0x0000763206047816 */ /* 0x040fe20000000004 */
[----:B------:R0:W-:Y:S01]  /*1f40*/  STS.128 [R12], R16 ;  /* 0x000000100c007388 */ /* 0x0001e20000000c00 */
[----:B------:R-:W-:Y:S01]  /*1f50*/  IMAD.U32 R15, R6, 0x10000, RZ ;  /* 0x00010000060f7824 */ /* 0x000fe200078e00ff */
[----:B------:R-:W-:Y:S01]  /*1f60*/  FADD R13, R34, R13 ;  /* 0x0000000d220d7221 */ /* 0x000fe20000000000 */
[----:B------:R-:W-:Y:S01]  /*1f70*/  IMAD.U32 R8, R8, 0x10000, RZ ;  /* 0x0001000008087824 */ /* 0x000fe200078e00ff */
[----:B------:R1:W-:Y:S01]  /*1f80*/  STS.128 [R12+0x10], R20 ;  /* 0x000010140c007388 */ /* 0x0003e20000000c00 */
[----:B------:R-:W-:-:S02]  /*1f90*/  IMAD.U32 R4, R4, 0x10000, RZ ;  /* 0x0001000004047824 */ /* 0x000fc400078e00ff */
[----:B------:R-:W-:Y:S01]  /*1fa0*/  FADD R8, R35, R8 ;  /* 0x0000000823087221 */ /* 0x000fe20000000000 */
[----:B------:R-:W-:Y:S01]  /*1fb0*/  BAR.SYNC.DEFER_BLOCKING 0x0 ;  /* 0x0000000000007b1d */ /* 0x000fe20000010000 */
[----:B------:R-:W-:Y:S02]  /*1fc0*/  FADD R10, R25, R4 ;  /* 0x00000004190a7221 */ /* 0x000fe40000000000 */
[----:B------:R-:W-:Y:S01]  /*1fd0*/  FADD R6, R8, 1 ;  /* 0x3f80000008067421 */ /* 0x000fe20000000000 */
[----:B0-----:R-:W-:Y:S01]  /*1fe0*/  FADD R19, R24, R15 ;  /* 0x0000000f18137221 */ /* 0x001fe20000000000 */
[----:B------:R-:W-:Y:S01]  /*1ff0*/  FADD R17, R13, 1 ;  /* 0x3f8000000d117421 */ /* 0x000fe20000000000 */
[----:B------:R-:W-:Y:S01]  /*2000*/  IMAD R24, R41, -0x2, R12 ;  /* 0xfffffffe29187824 */ /* 0x000fe200078e020c */
[----:B-1----:R-:W-:Y:S01]  /*2010*/  CS2R R20, SRZ ;  /* 0x0000000000147805 */ /* 0x002fe2000001ff00 */
[----:B------:R-:W0:Y:S04]  /*2020*/  LDS.64 R44, [R26.X4+0x3030] ;  /* 0x003030001a2c7984 */ /* 0x000e280000004a00 */
[----:B------:R-:W1:Y:S04]  /*2030*/  LDS.64 R42, [R26.X4] ;  /* 0x000000001a2a7984 */ /* 0x000e680000004a00 */
[----:B------:R-:W2:Y:S04]  /*2040*/  LDS.64 R38, [R26.X4+0x2020] ;  /* 0x002020001a267984 */ /* 0x000ea80000004a00 */
[----:B------:R-:W3:Y:S01]  /*2050*/  LDS.64 R32, [R26.X4+0x1010] ;  /* 0x001010001a207984 */ /* 0x000ee20000004a00 */
[-CC-:B0-----:R-:W-:Y:S01]  /*2060*/  FFMA R8, R45, R6.reuse, R10.reuse ;  /* 0x000000062d087223 */ /* 0x181fe2000000000a */
[-CC-:B------:R-:W-:Y:S01]  /*2070*/  FFMA R15, R44, R17.reuse, R19.reuse ;  /* 0x000000112c0f7223 */ /* 0x180fe20000000013 */
[----:B-1----:R-:W-:Y:S01]  /*2080*/  FFMA R4, R43, R6, R10 ;  /* 0x000000062b047223 */ /* 0x002fe2000000000a */
[----:B------:R-:W-:-:S03]  /*2090*/  FFMA R13, R42, R17, R19 ;  /* 0x000000112a0d7223 */ /* 0x000fc60000000013 */
[----:B------:R-:W-:Y:S01]  /*20a0*/  F2FP.BF16.PACK_AB R23, R8, R15 ;  /* 0x0000000f0817723e */ /* 0x000fe200000010ff */
[C-C-:B--2---:R-:W-:Y:S01]  /*20b0*/  FFMA R25, R6.reuse, R39, R10.reuse ;  /* 0x0000002706197223 */ /* 0x144fe2000000000a */
[--C-:B------:R-:W-:Y:S01]  /*20c0*/  FFMA R14, R17, R38, R19.reuse ;  /* 0x00000026110e7223 */ /* 0x100fe20000000013 */
[----:B------:R-:W-:Y:S01]  /*20d0*/  IMAD.WIDE R38, R31, R0, c[0x0][0x178] ;  /* 0x00005e001f267625 */ /* 0x000fe200078e0200 */
[----:B---3--:R-:W-:Y:S01]  /*20e0*/  FFMA R27, R17, R32, R19 ;  /* 0x00000020111b7223 */ /* 0x008fe20000000013 */
[----:B------:R-:W-:Y:S01]  /*20f0*/  BAR.SYNC.DEFER_BLOCKING 0x0 ;  /* 0x0000000000007b1d */ /* 0x000fe20000010000 */
[----:B------:R-:W-:Y:S01]  /*2100*/  FFMA R6, R6, R33, R10 ;  /* 0x0000002106067223 */ /* 0x000fe2000000000a */
[----:B------:R-:W-:Y:S01]  /*2110*/  IMAD.SHL.U32 R10, R26, 0x2, RZ ;  /* 0x000000021a0a7824 */ /* 0x000fe200078e00ff */
[----:B------:R-:W-:Y:S02]  /*2120*/  F2FP.BF16.PACK_AB R43, R25, R14 ;  /* 0x0000000e192b723e */ /* 0x000fe400000010ff */
[----:B------:R-:W-:-:S02]  /*2130*/  F2FP.BF16.PACK_AB R33, R4, R13 ;  /* 0x0000000d0421723e */ /* 0x000fc400000010ff */
[----:B------:R-:W-:Y:S01]  /*2140*/  F2FP.BF16.PACK_AB R35, R6, R27 ;  /* 0x0000001b0623723e */ /* 0x000fe200000010ff */
[----:B------:R0:W-:Y:S04]  /*2150*/  STS [R10+0x1830], R23 ;  /* 0x001830170a007388 */ /* 0x0001e80000000800 */
[----:B------:R-:W-:Y:S04]  /*2160*/  STS [R10+0x1020], R43 ;  /* 0x0010202b0a007388 */ /* 0x000fe80000000800 */
[----:B------:R-:W-:Y:S01]  /*2170*/  STS [R10], R33 ;  /* 0x000000210a007388 */ /* 0x000fe20000000800 */
[----:B0-----:R-:W-:-:S03]  /*2180*/  CS2R R22, SRZ ;  /* 0x0000000000167805 */ /* 0x001fc6000001ff00 */
[----:B------:R-:W-:Y:S04]  /*2190*/  STS [R10+0x810], R35 ;  /* 0x000810230a007388 */ /* 0x000fe80000000800 */
[----:B------:R-:W-:Y:S06]  /*21a0*/  BAR.SYNC.DEFER_BLOCKING 0x0 ;  /* 0x0000000000007b1d */ /* 0x000fec0000010000 */
[----:B------:R-:W0:Y:S04]  /*21b0*/  LDS.128 R16, [R24] ;  /* 0x0000000018107984 */ /* 0x000e280000000c00 */
[----:B0-----:R0:W-:Y:S04]  /*21c0*/  @!P1 STG.E.128 [R38.64], R16 ;  /* 0x0000001026009986 */ /* 0x0011e8000c101d04 */
[----:B------:R-:W2:Y:S04]  /*21d0*/  @!P1 LDG.E.EF.128 R20, [R36.64] ;  /* 0x0000000424149981 */ /* 0x000ea8000c0e1d00 */
[----:B------:R-:W3:Y:S04]  /*21e0*/  LDG.E.EL R44, [R56.64+0x2000] ;  /* 0x00200004382c7981 */ /* 0x000ee8000c2e1900 */
[----:B------:R-:W4:Y:S04]  /*21f0*/  LDG.E.EL R31, [R56.64+0x800] ;  /* 0x00080004381f7981 */ /* 0x000f28000c2e1900 */
[----:B------:R-:W5:Y:S04]  /*2200*/  LDG.E.EL.64 R32, [R52.64+0x4000] ;  /* 0x0040000434207981 */ /* 0x000f68000c2e1b00 */
[----:B------:R-:W3:Y:S04]  /*2210*/  LDG.E.EL.64 R34, [R52.64+0x1000] ;  /* 0x0010000434227981 */ /* 0x000ee8000c2e1b00 */
[----:B------:R-:W-:Y:S01]  /*2220*/  BAR.SYNC.DEFER_BLOCKING 0x0 ;  /* 0x0000000000007b1d */ /* 0x000fe20000010000 */
[C---:B--2---:R-:W-:Y:S01]  /*2230*/  PRMT R40, R20.reuse, 0x7632, R40 ;  /* 0x0000763214287816 */ /* 0x044fe20000000028 */
[----:B------:R-:W-:Y:S01]  /*2240*/  IMAD.U32 R42, R20, 0x10000, RZ ;  /* 0x00010000142a7824 */ /* 0x000fe200078e00ff */
[C---:B------:R-:W-:Y:S01]  /*2250*/  PRMT R20, R21.reuse, 0x7632, R20 ;  /* 0x0000763215147816 */ /* 0x040fe20000000014 */
[----:B------:R-:W-:Y:S01]  /*2260*/  IMAD.U32 R46, R21, 0x10000, RZ ;  /* 0x00010000152e7824 */ /* 0x000fe200078e00ff */
[----:B------:R-:W-:Y:S01]  /*2270*/  PRMT R21, R22, 0x7632, R21 ;  /* 0x0000763216157816 */ /* 0x000fe20000000015 */
[----:B------:R-:W-:Y:S01]  /*2280*/  IMAD.U32 R40, R40, 0x10000, RZ ;  /* 0x0001000028287824 */ /* 0x000fe200078e00ff */
[----:B0-----:R-:W-:Y:S01]  /*2290*/  PRMT R16, R23, 0x7632, R16 ;  /* 0x0000763217107816 */ /* 0x001fe20000000010 */
[----:B------:R-:W-:Y:S01]  /*22a0*/  IMAD.U32 R20, R20, 0x10000, RZ ;  /* 0x0001000014147824 */ /* 0x000fe200078e00ff */
[C---:B------:R-:W-:Y:S01]  /*22b0*/  FADD R17, -R29.reuse, R42 ;  /* 0x0000002a1d117221 */ /* 0x040fe20000000100 */
[----:B------:R-:W-:Y:S01]  /*22c0*/  IMAD.U32 R22, R22, 0x10000, RZ ;  /* 0x0001000016167824 */ /* 0x000fe200078e00ff */
[----:B------:R-:W-:Y:S01]  /*22d0*/  FADD R19, -R29, R40 ;  /* 0x000000281d137221 */ /* 0x000fe20000000100 */
[----:B------:R-:W-:Y:S01]  /*22e0*/  IMAD.U32 R36, R23, 0x10000, RZ ;  /* 0x0001000017247824 */ /* 0x000fe200078e00ff */
[----:B------:R-:W-:Y:S01]  /*22f0*/  FADD R23, -R29, R46 ;  /* 0x0000002e1d177221 */ /* 0x000fe20000000100 */
[----:B------:R-:W-:Y:S01]  /*2300*/  IMAD.U32 R18, R21, 0x10000, RZ ;  /* 0x0001000015127824 */ /* 0x000fe200078e00ff */
[C---:B------:R-:W-:Y:S01]  /*2310*/  FADD R21, -R29.reuse, R20 ;  /* 0x000000141d157221 */ /* 0x040fe20000000100 */
[----:B------:R-:W-:Y:S01]  /*2320*/  IMAD.U32 R16, R16, 0x10000, RZ ;  /* 0x0001000010107824 */ /* 0x000fe200078e00ff */
[C---:B------:R-:W-:Y:S01]  /*2330*/  FADD R37, -R29.reuse, R22 ;  /* 0x000000161d257221 */ /* 0x040fe20000000100 */
[C---:B------:R-:W-:Y:S01]  /*2340*/  FADD R41, -R29.reuse, R36 ;  /* 0x000000241d297221 */ /* 0x040fe20000000100 */
[C---:B------:R-:W-:Y:S01]  /*2350*/  FADD R39, -R29.reuse, R18 ;  /* 0x000000121d277221 */ /* 0x040fe20000000100 */
[----:B------:R-:W-:Y:S01]  /*2360*/  FADD R43, -R29, R16 ;  /* 0x000000101d2b7221 */ /* 0x000fe20000000100 */
[C---:B------:R-:W-:Y:S01]  /*2370*/  FMUL R16, R28.reuse, R17 ;  /* 0x000000111c107220 */ /* 0x040fe20000400000 */
[C---:B------:R-:W-:Y:S01]  /*2380*/  FMUL R17, R28.reuse, R19 ;  /* 0x000000131c117220 */ /* 0x040fe20000400000 */
[C---:B------:R-:W-:Y:S01]  /*2390*/  FMUL R18, R28.reuse, R23 ;  /* 0x000000171c127220 */ /* 0x040fe20000400000 */
[C---:B------:R-:W-:Y:S01]  /*23a0*/  FMUL R19, R28.reuse, R21 ;  /* 0x000000151c137220 */ /* 0x040fe20000400000 */
[C---:B------:R-:W-:Y:S01]  /*23b0*/  FMUL R20, R28.reuse, R37 ;  /* 0x000000251c147220 */ /* 0x040fe20000400000 */
[C---:B------:R-:W-:Y:S01]  /*23c0*/  FMUL R22, R28.reuse, R41 ;  /* 0x000000291c167220 */ /* 0x040fe20000400000 */
[C---:B------:R-:W-:Y:S01]  /*23d0*/  FMUL R21, R28.reuse, R39 ;  /* 0x000000271c157220 */ /* 0x040fe20000400000 */
[----:B------:R-:W-:Y:S01]  /*23e0*/  FMUL R23, R28, R43 ;  /* 0x0000002b1c177220 */ /* 0x000fe20000400000 */
[----:B------:R0:W-:Y:S01]  /*23f0*/  STS.128 [R12], R16 ;  /* 0x000000100c007388 */ /* 0x0001e20000000c00 */
[C---:B---3--:R-:W-:Y:S01]  /*2400*/  PRMT R45, R44.reuse, 0x7632, R45 ;  /* 0x000076322c2d7816 */ /* 0x048fe2000000002d */
[----:B------:R-:W-:Y:S01]  /*2410*/  IMAD.U32 R47, R44, 0x10000, RZ ;  /* 0x000100002c2f7824 */ /* 0x000fe200078e00ff */
[C---:B----4-:R-:W-:Y:S01]  /*2420*/  PRMT R46, R31.reuse, 0x7632, R46 ;  /* 0x000076321f2e7816 */ /* 0x050fe2000000002e */
[----:B------:R-:W-:Y:S01]  /*2430*/  STS.128 [R12+0x10], R20 ;  /* 0x000010140c007388 */ /* 0x000fe20000000c00 */
[----:B------:R-:W-:Y:S01]  /*2440*/  IMAD.U32 R31, R31, 0x10000, RZ ;  /* 0x000100001f1f7824 */ /* 0x000fe200078e00ff */
[----:B-----5:R-:W-:Y:S01]  /*2450*/  FADD R32, R32, R47 ;  /* 0x0000002f20207221 */ /* 0x020fe20000000000 */
[----:B------:R-:W-:Y:S01]  /*2460*/  IMAD.U32 R44, R45, 0x10000, RZ ;  /* 0x000100002d2c7824 */ /* 0x000fe200078e00ff */
[----:B------:R-:W-:Y:S01]  /*2470*/  BAR.SYNC.DEFER_BLOCKING 0x0 ;  /* 0x0000000000007b1d */ /* 0x000fe20000010000 */
[----:B------:R-:W-:-:S02]  /*2480*/  IMAD.U32 R46, R46, 0x10000, RZ ;  /* 0x000100002e2e7824 */ /* 0x000fc400078e00ff */
[----:B------:R-:W-:Y:S02]  /*2490*/  FADD R33, R33, R44 ;  /* 0x0000002c21217221 */ /* 0x000fe40000000000 */
[----:B------:R-:W-:Y:S01]  /*24a0*/  FADD R46, R35, R46 ;  /* 0x0000002e232e7221 */ /* 0x000fe20000000000 */
[----:B------:R-:W-:Y:S01]  /*24b0*/  IADD3 R35, R30, 0x400, RZ ;  /* 0x000004001e237810 */ /* 0x000fe20007ffe0ff */
[----:B0-----:R-:W-:Y:S01]  /*24c0*/  FADD R19, R34, R31 ;  /* 0x0000001f22137221 */ /* 0x001fe20000000000 */
[----:B------:R-:W-:Y:S01]  /*24d0*/  FADD R17, R32, 1 ;  /* 0x3f80000020117421 */ /* 0x000fe20000000000 */
[----:B------:R-:W-:Y:S02]  /*24e0*/  FADD R16, R33, 1 ;  /* 0x3f80000021107421 */ /* 0x000fe40000000000 */
[----:B------:R-:W-:Y:S01]  /*24f0*/  IMAD.WIDE R34, R35, R0, c[0x0][0x178] ;  /* 0x00005e0023227625 */ /* 0x000fe200078e0200 */
[----:B------:R-:W0:Y:S04]  /*2500*/  LDS.64 R40, [R26.X4+0x3030] ;  /* 0x003030001a287984 */ /* 0x000e280000004a00 */
[----:B------:R-:W1:Y:S04]  /*2510*/  LDS.64 R36, [R26.X4] ;  /* 0x000000001a247984 */ /* 0x000e680000004a00 */
[----:B------:R-:W2:Y:S04]  /*2520*/  LDS.64 R38, [R26.X4+0x1010] ;  /* 0x001010001a267984 */ /* 0x000ea80000004a00 */
[----:B------:R-:W3:Y:S01]  /*2530*/  LDS.64 R42, [R26.X4+0x2020] ;  /* 0x002020001a2a7984 */ /* 0x000ee20000004a00 */
[-CC-:B0-----:R-:W-:Y:S01]  /*2540*/  FFMA R31, R40, R17.reuse, R19.reuse ;  /* 0x00000011281f7223 */ /* 0x181fe20000000013 */
[-CC-:B------:R-:W-:Y:S01]  /*2550*/  FFMA R40, R41, R16.reuse, R46.reuse ;  /* 0x0000001029287223 */ /* 0x180fe2000000002e */
[----:B------:R-:W-:Y:S01]  /*2560*/  IADD3 R41, R30, 0x800, RZ ;  /* 0x000008001e297810 */ /* 0x000fe20007ffe0ff */
[----:B-1----:R-:W-:Y:S01]  /*2570*/  FFMA R36, R36, R17, R19 ;  /* 0x0000001124247223 */ /* 0x002fe20000000013 */
[----:B------:R-:W-:-:S02]  /*2580*/  FFMA R37, R37, R16, R46 ;  /* 0x0000001025257223 */ /* 0x000fc4000000002e */
[----:B------:R-:W-:Y:S01]  /*2590*/  F2FP.BF16.PACK_AB R47, R40, R31 ;  /* 0x0000001f282f723e */ /* 0x000fe200000010ff */
[----:B------:R-:W-:Y:S01]  /*25a0*/  BAR.SYNC.DEFER_BLOCKING 0x0 ;  /* 0x0000000000007b1d */ /* 0x000fe20000010000 */
[C-C-:B--2---:R-:W-:Y:S01]  /*25b0*/  FFMA R38, R17.reuse, R38, R19.reuse ;  /* 0x0000002611267223 */ /* 0x144fe20000000013 */
[C-C-:B------:R-:W-:Y:S01]  /*25c0*/  FFMA R39, R16.reuse, R39, R46.reuse ;  /* 0x0000002710277223 */ /* 0x140fe2000000002e */
[----:B---3--:R-:W-:Y:S01]  /*25d0*/  FFMA R42, R17, R42, R19 ;  /* 0x0000002a112a7223 */ /* 0x008fe20000000013 */
[----:B------:R-:W-:Y:S01]  /*25e0*/  FFMA R43, R16, R43, R46 ;  /* 0x0000002b102b7223 */ /* 0x000fe2000000002e */
[----:B------:R-:W-:Y:S01]  /*25f0*/  F2FP.BF16.PACK_AB R19, R37, R36 ;  /* 0x000000242513723e */ /* 0x000fe200000010ff */
[----:B------:R-:W-:Y:S01]  /*2600*/  CS2R R16, SRZ ;  /* 0x0000000000107805 */ /* 0x000fe2000001ff00 */
[----:B------:R-:W-:Y:S02]  /*2610*/  F2FP.BF16.PACK_AB R33, R39, R38 ;  /* 0x000000262721723e */ /* 0x000fe400000010ff */
[----:B------:R-:W-:Y:S01]  /*2620*/  F2FP.BF16.PACK_AB R45, R43, R42 ;  /* 0x0000002a2b2d723e */ /* 0x000fe200000010ff */
[----:B------:R0:W-:Y:S04]  /*2630*/  STS [R10], R19 ;  /* 0x000000130a007388 */ /* 0x0001e80000000800 */
[----:B------:R1:W-:Y:S04]  /*2640*/  STS [R10+0x810], R33 ;  /* 0x000810210a007388 */ /* 0x0003e80000000800 */
[----:B------:R-:W-:Y:S01]  /*2650*/  STS [R10+0x1020], R45 ;  /* 0x0010202d0a007388 */ /* 0x000fe20000000800 */
[----:B0-----:R-:W-:-:S03]  /*2660*/  CS2R R18, SRZ ;  /* 0x0000000000127805 */ /* 0x001fc6000001ff00 */
[----:B------:R-:W-:Y:S01]  /*2670*/  STS [R10+0x1830], R47 ;  /* 0x0018302f0a007388 */ /* 0x000fe20000000800 */
[----:B-1----:R-:W-:-:S03]  /*2680*/  IMAD.WIDE R32, R41, R0, c[0x0][0x160] ;  /* 0x0000580029207625 */ /* 0x002fc600078e0200 */
[----:B------:R-:W-:Y:S06]  /*2690*/  BAR.SYNC.DEFER_BLOCKING 0x0 ;  /* 0x0000000000007b1d */ /* 0x000fec0000010000 */
[----:B------:R-:W0:Y:S04]  /*26a0*/  LDS.128 R20, [R24] ;  /* 0x0000000018147984 */ /* 0x000e280000000c00 */
[----:B0-----:R0:W-:Y:S04]  /*26b0*/  @!P1 STG.E.128 [R34.64], R20 ;  /* 0x0000001422009986 */ /* 0x0011e8000c101d04 */
[----:B------:R1:W2:Y:S01]  /*26c0*/  @!P1 LDG.E.EF.128 R16, [R32.64] ;  /* 0x0000000420109981 */ /* 0x0002a2000c0e1d00 */
[----:B------:R-:W-:-:S02]  /*26d0*/  FSETP.GT.AND P3, PT, R15, +INF , PT ;  /* 0x7f8000000f00780b */ /* 0x000fc40003f64000 */
[----:B------:R-:W-:Y:S01]  /*26e0*/  ISETP.GE.AND P0, PT, R2, 0x1010, PT ;  /* 0x000010100200780c */ /* 0x000fe20003f06270 */
[----:B------:R3:W4:Y:S01]  /*26f0*/  LDG.E.EL R54, [R56.64+0x2800] ;  /* 0x0028000438367981 */ /* 0x000722000c2e1900 */
[----:B------:R-:W-:Y:S02]  /*2700*/  FSEL R48, R15, +INF , !P3 ;  /* 0x7f8000000f307808 */ /* 0x000fe40005800000 */
[----:B------:R-:W-:Y:S01]  /*2710*/  FSETP.GT.AND P4, PT, R8, +INF , PT ;  /* 0x7f8000000800780b */ /* 0x000fe20003f84000 */
[----:B------:R3:W5:Y:S01]  /*2720*/  LDG.E.EL R50, [R56.64+0x1000] ;  /* 0x0010000438327981 */ /* 0x000762000c2e1900 */
[----:B------:R-:W-:-:S03]  /*2730*/  FSEL R48, R48, +INF , !P0 ;  /* 0x7f80000030307808 */ /* 0x000fc60004000000 */
[----:B-1----:R1:W4:Y:S01]  /*2740*/  LDG.E.EL.64 R32, [R52.64+0x5000] ;  /* 0x0050000434207981 */ /* 0x002322000c2e1b00 */
[CC--:B------:R-:W-:Y:S02]  /*2750*/  FSETP.GEU.AND P3, PT, R48.reuse, R31.reuse, PT ;  /* 0x0000001f3000720b */ /* 0x0c0fe40003f6e000 */
[C---:B------:R-:W-:Y:S01]  /*2760*/  FSETP.NAN.AND P5, PT, R48.reuse, R48, PT ;  /* 0x000000303000720b */ /* 0x040fe20003fa8000 */
[----:B0-----:R1:W4:Y:S01]  /*2770*/  LDG.E.EL.64 R34, [R52.64+0x2000] ;  /* 0x0020000434227981 */ /* 0x001322000c2e1b00 */
[----:B------:R-:W-:-:S03]  /*2780*/  FSEL R45, R48, R31, !P3 ;  /* 0x0000001f302d7208 */ /* 0x000fc60005800000 */
[----:B------:R-:W-:Y:S01]  /*2790*/  BAR.SYNC.DEFER_BLOCKING 0x0 ;  /* 0x0000000000007b1d */ /* 0x000fe20000010000 */
[----:B------:R-:W-:Y:S02]  /*27a0*/  FSETP.GT.AND P3, PT, R4, +INF , PT ;  /* 0x7f8000000400780b */ /* 0x000fe40003f64000 */
[----:B------:R-:W-:Y:S02]  /*27b0*/  @!P0 FSEL R48, R48, R45, P5 ;  /* 0x0000002d30308208 */ /* 0x000fe40002800000 */
[----:B------:R-:W-:Y:S02]  /*27c0*/  FSEL R45, R8, +INF , !P4 ;  /* 0x7f800000082d7808 */ /* 0x000fe40006000000 */
[----:B------:R-:W-:Y:S02]  /*27d0*/  FSEL R30, R4, +INF , !P3 ;  /* 0x7f800000041e7808 */ /* 0x000fe40005800000 */
[----:B------:R-:W-:Y:S02]  /*27e0*/  FSETP.GT.AND P3, PT, R6, +INF , PT ;  /* 0x7f8000000600780b */ /* 0x000fe40003f64000 */
[----:B------:R-:W-:-:S02]  /*27f0*/  FSEL R45, R45, +INF , !P0 ;  /* 0x7f8000002d2d7808 */ /* 0x000fc40004000000 */
[----:B------:R-:W-:Y:S02]  /*2800*/  FSETP.GT.AND P4, PT, R13, +INF , PT ;  /* 0x7f8000000d00780b */ /* 0x000fe40003f84000 */
[----:B------:R-:W-:Y:S02]  /*2810*/  FSEL R44, R6, +INF , !P3 ;  /* 0x7f800000062c7808 */ /* 0x000fe40005800000 */
[----:B------:R-:W-:Y:S02]  /*2820*/  FSEL R30, R30, +INF , !P0 ;  /* 0x7f8000001e1e7808 */ /* 0x000fe40004000000 */
[----:B------:R-:W-:Y:S02]  /*2830*/  FSETP.GEU.AND P3, PT, R45, R40, PT ;  /* 0x000000282d00720b */ /* 0x000fe40003f6e000 */
[----:B------:R-:W-:Y:S02]  /*2840*/  FSEL R47, R13, +INF , !P4 ;  /* 0x7f8000000d2f7808 */ /* 0x000fe40006000000 */
[----:B------:R-:W-:-:S02]  /*2850*/  FSETP.GEU.AND P5, PT, R30, R37, PT ;  /* 0x000000251e00720b */ /* 0x000fc40003fae000 */
[C---:B------:R-:W-:Y:S02]  /*2860*/  FSETP.NAN.AND P4, PT, R45.reuse, R45, PT ;  /* 0x0000002d2d00720b */ /* 0x040fe40003f88000 */
[----:B------:R-:W-:Y:S02]  /*2870*/  FSEL R20, R45, R40, !P3 ;  /* 0x000000282d147208 */ /* 0x000fe40005800000 */
[----:B------:R-:W-:Y:S02]  /*2880*/  FSEL R47, R47, +INF , !P0 ;  /* 0x7f8000002f2f7808 */ /* 0x000fe40004000000 */
[C---:B------:R-:W-:Y:S02]  /*2890*/  FSETP.NAN.AND P3, PT, R30.reuse, R30, PT ;  /* 0x0000001e1e00720b */ /* 0x040fe40003f68000 */
[----:B------:R-:W-:Y:S02]  /*28a0*/  FSEL R21, R30, R37, !P5 ;  /* 0x000000251e157208 */ /* 0x000fe40006800000 */
[----:B------:R-:W-:-:S02]  /*28b0*/  @!P0 FSEL R45, R45, R20, P4 ;  /* 0x000000142d2d8208 */ /* 0x000fc40002000000 */
[CC--:B------:R-:W-:Y:S02]  /*28c0*/  FSETP.GEU.AND P4, PT, R47.reuse, R36.reuse, PT ;  /* 0x000000242f00720b */ /* 0x0c0fe40003f8e000 */
[----:B------:R-:W-:Y:S02]  /*28d0*/  FSEL R44, R44, +INF , !P0 ;  /* 0x7f8000002c2c7808 */ /* 0x000fe40004000000 */
[----:B------:R-:W-:Y:S02]  /*28e0*/  @!P0 FSEL R30, R30, R21, P3 ;  /* 0x000000151e1e8208 */ /* 0x000fe40001800000 */
[C---:B------:R-:W-:Y:S02]  /*28f0*/  FSETP.NAN.AND P3, PT, R47.reuse, R47, PT ;  /* 0x0000002f2f00720b */ /* 0x040fe40003f68000 */
[----:B------:R-:W-:Y:S02]  /*2900*/  FSEL R20, R47, R36, !P4 ;  /* 0x000000242f147208 */ /* 0x000fe40006000000 */
[----:B------:R-:W-:-:S02]  /*2910*/  FSETP.GT.AND P4, PT, R27, +INF , PT ;  /* 0x7f8000001b00780b */ /* 0x000fc40003f84000 */
[-C--:B------:R-:W-:Y:S02]  /*2920*/  FSETP.GEU.AND P5, PT, R44, R39.reuse, PT ;  /* 0x000000272c00720b */ /* 0x080fe40003fae000 */
[----:B------:R-:W-:Y:S02]  /*2930*/  @!P0 FSEL R47, R47, R20, P3 ;  /* 0x000000142f2f8208 */ /* 0x000fe40001800000 */
[----:B------:R-:W-:Y:S02]  /*2940*/  FSEL R49, R27, +INF , !P4 ;  /* 0x7f8000001b317808 */ /* 0x000fe40006000000 */
[----:B------:R-:W-:Y:S02]  /*2950*/  FSETP.GT.AND P3, PT, R25, +INF , PT ;  /* 0x7f8000001900780b */ /* 0x000fe40003f64000 */
[----:B------:R-:W-:Y:S02]  /*2960*/  FSETP.GT.AND P4, PT, R14, +INF , PT ;  /* 0x7f8000000e00780b */ /* 0x000fe40003f84000 */
[----:B------:R-:W-:-:S02]  /*2970*/  FSEL R21, R44, R39, !P5 ;  /* 0x000000272c157208 */ /* 0x000fc40006800000 */
[----:B------:R-:W-:Y:S02]  /*2980*/  FSETP.NAN.AND P5, PT, R44, R44, PT ;  /* 0x0000002c2c00720b */ /* 0x000fe40003fa8000 */
[----:B------:R-:W-:Y:S02]  /*2990*/  FSEL R49, R49, +INF , !P0 ;  /* 0x7f80000031317808 */ /* 0x000fe40004000000 */
[----:B------:R-:W-:Y:S02]  /*29a0*/  FSEL R46, R25, +INF , !P3 ;  /* 0x7f800000192e7808 */ /* 0x000fe40005800000 */
[----:B------:R-:W-:Y:S02]  /*29b0*/  FSEL R51, R14, +INF , !P4 ;  /* 0x7f8000000e337808 */ /* 0x000fe40006000000 */
[----:B------:R-:W-:Y:S02]  /*29c0*/  @!P0 FSEL R44, R44, R21, P5 ;  /* 0x000000152c2c8208 */ /* 0x000fe40002800000 */
[----:B------:R-:W-:-:S02]  /*29d0*/  FSETP.GEU.AND P5, PT, R49, R38, PT ;  /* 0x000000263100720b */ /* 0x000fc40003fae000 */
[----:B------:R-:W-:Y:S02]  /*29e0*/  FSEL R46, R46, +INF , !P0 ;  /* 0x7f8000002e2e7808 */ /* 0x000fe40004000000 */
[----:B------:R-:W-:Y:S02]  /*29f0*/  FSEL R51, R51, +INF , !P0 ;  /* 0x7f80000033337808 */ /* 0x000fe40004000000 */
[C---:B------:R-:W-:Y:S02]  /*2a00*/  FSETP.NAN.AND P3, PT, R49.reuse, R49, PT ;  /* 0x000000313100720b */ /* 0x040fe40003f68000 */
[----:B------:R-:W-:Y:S02]  /*2a10*/  FSEL R20, R49, R38, !P5 ;  /* 0x0000002631147208 */ /* 0x000fe40006800000 */
[----:B------:R-:W-:Y:S02]  /*2a20*/  FSETP.GEU.AND P4, PT, R46, R43, PT ;  /* 0x0000002b2e00720b */ /* 0x000fe40003f8e000 */
[----:B------:R-:W-:-:S02]  /*2a30*/  FSETP.GEU.AND P5, PT, R51, R42, PT ;  /* 0x0000002a3300720b */ /* 0x000fc40003fae000 */
[----:B------:R-:W-:Y:S02]  /*2a40*/  @!P0 FSEL R49, R49, R20, P3 ;  /* 0x0000001431318208 */ /* 0x000fe40001800000 */
[----:B------:R-:W-:Y:S02]  /*2a50*/  FSEL R21, R46, R43, !P4 ;  /* 0x0000002b2e157208 */ /* 0x000fe40006000000 */
[C---:B------:R-:W-:Y:S02]  /*2a60*/  FSETP.NAN.AND P4, PT, R51.reuse, R51, PT ;  /* 0x000000333300720b */ /* 0x040fe40003f88000 */
[----:B------:R-:W-:-:S04]  /*2a70*/  FSEL R20, R51, R42, !P5 ;  /* 0x0000002a33147208 */ /* 0x000fc80006800000 */
[----:B------:R-:W-:Y:S02]  /*2a80*/  @!P0 FSEL R51, R51, R20, P4 ;  /* 0x0000001433338208 */ /* 0x000fe40002000000 */
[----:B------:R-:W-:-:S04]  /*2a90*/  FSETP.NAN.AND P3, PT, R46, R46, PT ;  /* 0x0000002e2e00720b */ /* 0x000fc80003f68000 */
[----:B------:R-:W-:Y:S02]  /*2aa0*/  @!P0 FSEL R46, R46, R21, P3 ;  /* 0x000000152e2e8208 */ /* 0x000fe40001800000 */
[----:B------:R-:W-:Y:S02]  /*2ab0*/  FSETP.NAN.AND P3, PT, R48, R48, PT ;  /* 0x000000303000720b */ /* 0x000fe40003f68000 */
[C---:B--2---:R-:W-:Y:S01]  /*2ac0*/  PRMT R20, R16.reuse, 0x7632, R20 ;  /* 0x0000763210147816 */ /* 0x044fe20000000014 */
[----:B------:R-:W-:Y:S01]  /*2ad0*/  IMAD.U32 R22, R16, 0x10000, RZ ;  /* 0x0001000010167824 */ /* 0x000fe200078e00ff */
[C---:B------:R-:W-:Y:S01]  /*2ae0*/  PRMT R16, R17.reuse, 0x7632, R16 ;  /* 0x0000763211107816 */ /* 0x040fe20000000010 */
[----:B---3--:R-:W-:Y:S02]  /*2af0*/  IMAD.U32 R56, R17, 0x10000, RZ ;  /* 0x0001000011387824 */ /* 0x008fe400078e00ff */
[----:B------:R-:W-:Y:S01]  /*2b00*/  IMAD.U32 R20, R20, 0x10000, RZ ;  /* 0x0001000014147824 */ /* 0x000fe200078e00ff */
[----:B------:R-:W-:Y:S01]  /*2b10*/  FADD R17, -R29, R22 ;  /* 0x000000161d117221 */ /* 0x000fe20000000100 */
[----:B------:R-:W-:-:S02]  /*2b20*/  IMAD.U32 R16, R16, 0x10000, RZ ;  /* 0x0001000010107824 */ /* 0x000fc400078e00ff */
[C---:B------:R-:W-:Y:S01]  /*2b30*/  FADD R21, -R29.reuse, R20 ;  /* 0x000000141d157221 */ /* 0x040fe20000000100 */
[----:B------:R-:W-:Y:S01]  /*2b40*/  FMUL R20, R28, R17 ;  /* 0x000000111c147220 */ /* 0x000fe20000400000 */
[--C-:B------:R-:W-:Y:S01]  /*2b50*/  FADD R55, -R29, R16.reuse ;  /* 0x000000101d377221 */ /* 0x100fe20000000100 */
[C---:B------:R-:W-:Y:S02]  /*2b60*/  PRMT R16, R18.reuse, 0x7632, R16 ;  /* 0x0000763212107816 */ /* 0x040fe40000000010 */
[----:B------:R-:W-:Y:S01]  /*2b70*/  PRMT R17, R19, 0x7632, R17 ;  /* 0x0000763213117816 */ /* 0x000fe20000000011 */
[----:B------:R-:W-:Y:S01]  /*2b80*/  IMAD.U32 R18, R18, 0x10000, RZ ;  /* 0x0001000012127824 */ /* 0x000fe200078e00ff */
[----:B------:R-:W-:Y:S01]  /*2b90*/  FADD R23, -R29, R56 ;  /* 0x000000381d177221 */ /* 0x000fe20000000100 */
[----:B-1----:R-:W-:Y:S02]  /*2ba0*/  IMAD.U32 R52, R19, 0x10000, RZ ;  /* 0x0001000013347824 */ /* 0x002fe400078e00ff */
[----:B------:R-:W-:-:S02]  /*2bb0*/  IMAD.U32 R16, R16, 0x10000, RZ ;  /* 0x0001000010107824 */ /* 0x000fc400078e00ff */
        /* <DEDUP_REMOVED lines=11> */
[----:B------:R-:W-:-:S03]  /*2c70*/  FMUL R19, R28, R29 ;  /* 0x0000001d1c137220 */ /* 0x000fc60000400000 */
[----:B------:R-:W-:Y:S04]  /*2c80*/  STS.128 [R12], R20 ;  /* 0x000000140c007388 */ /* 0x000fe80000000c00 */
[----:B------:R0:W-:Y:S04]  /*2c90*/  STS.128 [R12+0x10], R16 ;  /* 0x000010100c007388 */ /* 0x0001e80000000c00 */
[----:B------:R-:W-:Y:S06]  /*2ca0*/  BAR.SYNC.DEFER_BLOCKING 0x0 ;  /* 0x0000000000007b1d */ /* 0x000fec0000010000 */
[----:B------:R-:W1:Y:S04]  /*2cb0*/  LDS.64 R20, [R26.X4+0x3030] ;  /* 0x003030001a147984 */ /* 0x000e680000004a00 */
[----:B------:R-:W2:Y:S01]  /*2cc0*/  LDS.64 R22, [R26.X4] ;  /* 0x000000001a167984 */ /* 0x000ea20000004a00 */
[C---:B----4-:R-:W-:Y:S01]  /*2cd0*/  IMAD.U32 R29, R54.reuse, 0x10000, RZ ;  /* 0x00010000361d7824 */ /* 0x050fe200078e00ff */
[----:B------:R-:W-:Y:S01]  /*2ce0*/  PRMT R54, R54, 0x7632, R54 ;  /* 0x0000763236367816 */ /* 0x000fe20000000036 */
[C---:B-----5:R-:W-:Y:S01]  /*2cf0*/  IMAD.U32 R53, R50.reuse, 0x10000, RZ ;  /* 0x0001000032357824 */ /* 0x060fe200078e00ff */
[----:B------:R-:W-:Y:S01]  /*2d00*/  PRMT R50, R50, 0x7632, R50 ;  /* 0x0000763232327816 */ /* 0x000fe20000000032 */
[----:B------:R-:W-:Y:S01]  /*2d10*/  FADD R29, R32, R29 ;  /* 0x0000001d201d7221 */ /* 0x000fe20000000000 */
[----:B------:R-:W3:Y:S01]  /*2d20*/  LDS.64 R16, [R26.X4+0x1010] ;  /* 0x001010001a107984 */ /* 0x000ee20000004a00 */
[----:B------:R-:W-:Y:S01]  /*2d30*/  IMAD.U32 R54, R54, 0x10000, RZ ;  /* 0x0001000036367824 */ /* 0x000fe200078e00ff */
[----:B------:R-:W-:Y:S01]  /*2d40*/  FADD R53, R34, R53 ;  /* 0x0000003522357221 */ /* 0x000fe20000000000 */
[----:B0-----:R-:W-:Y:S01]  /*2d50*/  FADD R12, R29, 1 ;  /* 0x3f8000001d0c7421 */ /* 0x001fe20000000000 */
[----:B------:R-:W-:Y:S01]  /*2d60*/  IMAD.U32 R28, R50, 0x10000, RZ ;  /* 0x00010000321c7824 */ /* 0x000fe200078e00ff */
[----:B------:R-:W-:-:S03]  /*2d70*/  FADD R33, R33, R54 ;  /* 0x0000003621217221 */ /* 0x000fc60000000000 */
[----:B------:R-:W-:Y:S01]  /*2d80*/  FADD R28, R35, R28 ;  /* 0x0000001c231c7221 */ /* 0x000fe20000000000 */
[----:B------:R-:W-:Y:S01]  /*2d90*/  FADD R33, R33, 1 ;  /* 0x3f80000021217421 */ /* 0x000fe20000000000 */
[----:B-1----:R-:W-:-:S03]  /*2da0*/  FFMA R29, R20, R12, R53 ;  /* 0x0000000c141d7223 */ /* 0x002fc60000000035 */
[----:B------:R-:W-:Y:S02]  /*2db0*/  FFMA R20, R21, R33, R28 ;  /* 0x0000002115147223 */ /* 0x000fe4000000001c */
[----:B------:R-:W-:-:S04]  /*2dc0*/  FSETP.GEU.AND P4, PT, R48, R29, PT ;  /* 0x0000001d3000720b */ /* 0x000fc80003f8e000 */
[C---:B------:R-:W-:Y:S02]  /*2dd0*/  FSEL R19, R48.reuse, R29, !P4 ;  /* 0x0000001d30137208 */ /* 0x040fe40006000000 */
[CC--:B------:R-:W-:Y:S02]  /*2de0*/  FSETP.GEU.AND P4, PT, R45.reuse, R20.reuse, PT ;  /* 0x000000142d00720b */ /* 0x0c0fe40003f8e000 */
[----:B------:R-:W-:Y:S02]  /*2df0*/  FSEL R19, R48, R19, P3 ;  /* 0x0000001330137208 */ /* 0x000fe40001800000 */
[C---:B------:R-:W-:Y:S02]  /*2e00*/  FSEL R18, R45.reuse, R20, !P4 ;  /* 0x000000142d127208 */ /* 0x040fe40006000000 */
[----:B------:R-:W-:Y:S02]  /*2e10*/  FSETP.NAN.AND P3, PT, R45, R45, PT ;  /* 0x0000002d2d00720b */ /* 0x000fe40003f68000 */
[----:B------:R-:W-:-:S02]  /*2e20*/  FSEL R48, R19, R48, !P0 ;  /* 0x0000003013307208 */ /* 0x000fc40004000000 */
[----:B------:R-:W-:Y:S01]  /*2e30*/  FSEL R32, R45, R18, P3 ;  /* 0x000000122d207208 */ /* 0x000fe20001800000 */
[----:B--2---:R-:W-:Y:S01]  /*2e40*/  FFMA R23, R23, R33, R28 ;  /* 0x0000002117177223 */ /* 0x004fe2000000001c */
[----:B------:R0:W1:Y:S04]  /*2e50*/  LDS.64 R18, [R26.X4+0x2020] ;  /* 0x002020001a127984 */ /* 0x0000680000004a00 */
[-C--:B------:R-:W-:Y:S01]  /*2e60*/  FSETP.GEU.AND P4, PT, R30, R23.reuse, PT ;  /* 0x000000171e00720b */ /* 0x080fe20003f8e000 */
[----:B------:R-:W-:Y:S01]  /*2e70*/  FFMA R22, R22, R12, R53 ;  /* 0x0000000c16167223 */ /* 0x000fe20000000035 */
[C---:B------:R-:W-:Y:S02]  /*2e80*/  FSETP.NAN.AND P3, PT, R30.reuse, R30, PT ;  /* 0x0000001e1e00720b */ /* 0x040fe40003f68000 */
[----:B------:R-:W-:-:S02]  /*2e90*/  FSEL R21, R30, R23, !P4 ;  /* 0x000000171e157208 */ /* 0x000fc40006000000 */
[----:B------:R-:W-:Y:S02]  /*2ea0*/  FSETP.GEU.AND P4, PT, R47, R22, PT ;  /* 0x000000162f00720b */ /* 0x000fe40003f8e000 */
[----:B------:R-:W-:Y:S02]  /*2eb0*/  FSEL R21, R30, R21, P3 ;  /* 0x000000151e157208 */ /* 0x000fe40001800000 */
[----:B------:R-:W-:Y:S02]  /*2ec0*/  FSEL R45, R32, R45, !P0 ;  /* 0x0000002d202d7208 */ /* 0x000fe40004000000 */
[----:B------:R-:W-:Y:S01]  /*2ed0*/  FSEL R32, R21, R30, !P0 ;  /* 0x0000001e15207208 */ /* 0x000fe20004000000 */
[----:B------:R-:W-:Y:S01]  /*2ee0*/  BAR.SYNC.DEFER_BLOCKING 0x0 ;  /* 0x0000000000007b1d */ /* 0x000fe20000010000 */
[C---:B------:R-:W-:Y:S02]  /*2ef0*/  FSETP.NAN.AND P3, PT, R47.reuse, R47, PT ;  /* 0x0000002f2f00720b */ /* 0x040fe40003f68000 */
[----:B------:R-:W-:-:S02]  /*2f00*/  FSEL R30, R47, R22, !P4 ;  /* 0x000000162f1e7208 */ /* 0x000fc40006000000 */
[C---:B------:R-:W-:Y:S02]  /*2f10*/  FSETP.GEU.AND P4, PT, R48.reuse, R45, PT ;  /* 0x0000002d3000720b */ /* 0x040fe40003f8e000 */
[----:B------:R-:W-:Y:S01]  /*2f20*/  FSEL R30, R47, R30, P3 ;  /* 0x0000001e2f1e7208 */ /* 0x000fe20001800000 */
[----:B---3--:R-:W-:Y:S01]  /*2f30*/  FFMA R17, R33, R17, R28 ;  /* 0x0000001121117223 */ /* 0x008fe2000000001c */
[----:B------:R-:W-:Y:S02]  /*2f40*/  FSETP.NAN.AND P6, PT, R48, R48, PT ;  /* 0x000000303000720b */ /* 0x000fe40003fc8000 */
[----:B------:R-:W-:Y:S01]  /*2f50*/  FSEL R47, R30, R47, !P0 ;  /* 0x0000002f1e2f7208 */ /* 0x000fe20004000000 */
[----:B------:R-:W-:Y:S01]  /*2f60*/  FFMA R16, R12, R16, R53 ;  /* 0x000000100c107223 */ /* 0x000fe20000000035 */
[----:B------:R-:W-:Y:S02]  /*2f70*/  FSETP.GEU.AND P5, PT, R44, R17, PT ;  /* 0x000000112c00720b */ /* 0x000fe40003fae000 */
[----:B------:R-:W-:-:S03]  /*2f80*/  FSETP.GEU.AND P3, PT, R47, R32, PT ;  /* 0x000000202f00720b */ /* 0x000fc60003f6e000 */
[----:B------:R-:W-:Y:S02]  /*2f90*/  @P4 FSEL R48, R48, R45, P6 ;  /* 0x0000002d30304208 */ /* 0x000fe40003000000 */
[C---:B------:R-:W-:Y:S02]  /*2fa0*/  FSETP.GEU.AND P6, PT, R49.reuse, R16, PT ;  /* 0x000000103100720b */ /* 0x040fe40003fce000 */
[C---:B------:R-:W-:Y:S02]  /*2fb0*/  FSETP.NAN.AND P4, PT, R44.reuse, R44, PT ;  /* 0x0000002c2c00720b */ /* 0x040fe40003f88000 */
[C---:B------:R-:W-:Y:S02]  /*2fc0*/  FSEL R21, R44.reuse, R17, !P5 ;  /* 0x000000112c157208 */ /* 0x040fe40006800000 */
[C---:B------:R-:W-:Y:S02]  /*2fd0*/  FSETP.NAN.AND P5, PT, R49.reuse, R49, PT ;  /* 0x000000313100720b */ /* 0x040fe40003fa8000 */
[----:B0-----:R-:W-:Y:S01]  /*2fe0*/  FSEL R26, R49, R16, !P6 ;  /* 0x00000010311a7208 */ /* 0x001fe20007000000 */
[----:B-1----:R-:W-:Y:S01]  /*2ff0*/  FFMA R19, R33, R19, R28 ;  /* 0x0000001321137223 */ /* 0x002fe2000000001c */
[----:B------:R-:W-:-:S02]  /*3000*/  FSEL R21, R44, R21, P4 ;  /* 0x000000152c157208 */ /* 0x000fc40002000000 */
[----:B------:R-:W-:Y:S01]  /*3010*/  FSETP.NAN.AND P4, PT, R47, R47, PT ;  /* 0x0000002f2f00720b */ /* 0x000fe20003f88000 */
[----:B------:R-:W-:Y:S01]  /*3020*/  FFMA R18, R12, R18, R53 ;  /* 0x000000120c127223 */ /* 0x000fe20000000035 */
[----:B------:R-:W-:Y:S02]  /*3030*/  FSEL R26, R49, R26, P5 ;  /* 0x0000001a311a7208 */ /* 0x000fe40002800000 */
[----:B------:R-:W-:Y:S02]  /*3040*/  @P3 FSEL R47, R47, R32, P4 ;  /* 0x000000202f2f3208 */ /* 0x000fe40002000000 */
[----:B------:R-:W-:Y:S02]  /*3050*/  FSETP.GEU.AND P3, PT, R46, R19, PT ;  /* 0x000000132e00720b */ /* 0x000fe40003f6e000 */
[----:B------:R-:W-:Y:S02]  /*3060*/  FSEL R44, R21, R44, !P0 ;  /* 0x0000002c152c7208 */ /* 0x000fe40004000000 */
[----:B------:R-:W-:-:S02]  /*3070*/  FSEL R49, R26, R49, !P0 ;  /* 0x000000311a317208 */ /* 0x000fc40004000000 */
[----:B------:R-:W-:Y:S02]  /*3080*/  FSETP.GEU.AND P5, PT, R51, R18, PT ;  /* 0x000000123300720b */ /* 0x000fe40003fae000 */
[C---:B------:R-:W-:Y:S02]  /*3090*/  FSEL R21, R46.reuse, R19, !P3 ;  /* 0x000000132e157208 */ /* 0x040fe40005800000 */
[----:B------:R-:W-:Y:S02]  /*30a0*/  FSETP.GEU.AND P3, PT, R49, R44, PT ;  /* 0x0000002c3100720b */ /* 0x000fe40003f6e000 */
[C---:B------:R-:W-:Y:S02]  /*30b0*/  FSETP.NAN.AND P4, PT, R46.reuse, R46, PT ;  /* 0x0000002e2e00720b */ /* 0x040fe40003f88000 */
[C---:B------:R-:W-:Y:S02]  /*30c0*/  FSETP.NAN.AND P6, PT, R51.reuse, R51, PT ;  /* 0x000000333300720b */ /* 0x040fe40003fc8000 */
[----:B------:R-:W-:Y:S01]  /*30d0*/  FSEL R26, R51, R18, !P5 ;  /* 0x00000012331a7208 */ /* 0x000fe20006800000 */
[----:B------:R-:W0:Y:S01]  /*30e0*/  SHFL.BFLY PT, R12, R47, 0x10, 0x1f ;  /* 0x0e001f002f0c7f89 */ /* 0x000e2200000e0000 */
[----:B------:R-:W-:-:S02]  /*30f0*/  FSEL R33, R46, R21, P4 ;  /* 0x000000152e217208 */ /* 0x000fc40002000000 */
[----:B------:R-:W-:Y:S01]  /*3100*/  FSEL R26, R51, R26, P6 ;  /* 0x0000001a331a7208 */ /* 0x000fe20003000000 */
[----:B------:R-:W1:Y:S01]  /*3110*/  SHFL.BFLY PT, R21, R48, 0x10, 0x1f ;  /* 0x0e001f0030157f89 */ /* 0x000e6200000e0000 */
[----:B------:R-:W-:Y:S02]  /*3120*/  FSETP.NAN.AND P4, PT, R49, R49, PT ;  /* 0x000000313100720b */ /* 0x000fe40003f88000 */
[----:B------:R-:W-:Y:S02]  /*3130*/  FSEL R46, R33, R46, !P0 ;  /* 0x0000002e212e7208 */ /* 0x000fe40004000000 */
[----:B------:R-:W-:Y:S02]  /*3140*/  FSEL R51, R26, R51, !P0 ;  /* 0x000000331a337208 */ /* 0x000fe40004000000 */
[----:B------:R-:W-:Y:S02]  /*3150*/  @P3 FSEL R49, R49, R44, P4 ;  /* 0x0000002c31313208 */ /* 0x000fe40002000000 */
[----:B------:R-:W-:-:S02]  /*3160*/  FSETP.GEU.AND P6, PT, R51, R46, PT ;  /* 0x0000002e3300720b */ /* 0x000fc40003fce000 */
[----:B------:R-:W-:Y:S01]  /*3170*/  FSETP.NAN.AND P3, PT, R47, R47, PT ;  /* 0x0000002f2f00720b */ /* 0x000fe20003f68000 */
[----:B------:R-:W2:Y:S01]  /*3180*/  SHFL.BFLY PT, R26, R49, 0x10, 0x1f ;  /* 0x0e001f00311a7f89 */ /* 0x000ea200000e0000 */
[----:B------:R-:W-:Y:S02]  /*3190*/  FSETP.NAN.AND P4, PT, R48, R48, PT ;  /* 0x000000303000720b */ /* 0x000fe40003f88000 */
[----:B------:R-:W-:-:S07]  /*31a0*/  FSETP.NAN.AND P5, PT, R51, R51, PT ;  /* 0x000000333300720b */ /* 0x000fce0003fa8000 */
[----:B------:R-:W-:Y:S02]  /*31b0*/  @P6 FSEL R51, R51, R46, P5 ;  /* 0x0000002e33336208 */ /* 0x000fe40002800000 */
[CC--:B0-----:R-:W-:Y:S02]  /*31c0*/  FSETP.GEU.AND P5, PT, R47.reuse, R12.reuse, PT ;  /* 0x0000000c2f00720b */ /* 0x0c1fe40003fae000 */
[C---:B-1----:R-:W-:Y:S01]  /*31d0*/  FSETP.GEU.AND P6, PT, R48.reuse, R21, PT ;  /* 0x000000153000720b */ /* 0x042fe20003fce000 */
[----:B------:R-:W0:Y:S01]  /*31e0*/  SHFL.BFLY PT, R28, R51, 0x10, 0x1f ;  /* 0x0e001f00331c7f89 */ /* 0x000e2200000e0000 */
[----:B------:R-:W-:Y:S02]  /*31f0*/  @!P3 FSEL R47, R47, R12, !P5 ;  /* 0x0000000c2f2fb208 */ /* 0x000fe40006800000 */
[C---:B------:R-:W-:Y:S02]  /*3200*/  FSETP.NAN.AND P3, PT, R49.reuse, R49, PT ;  /* 0x000000313100720b */ /* 0x040fe40003f68000 */
[----:B------:R-:W-:Y:S01]  /*3210*/  @!P4 FSEL R48, R48, R21, !P6 ;  /* 0x000000153030c208 */ /* 0x000fe20007000000 */
[----:B------:R-:W1:Y:S04]  /*3220*/  SHFL.BFLY PT, R12, R47, 0x8, 0x1f ;  /* 0x0d001f002f0c7f89 */ /* 0x000e6800000e0000 */
[----:B------:R-:W3:Y:S01]  /*3230*/  SHFL.BFLY PT, R21, R48, 0x8, 0x1f ;  /* 0x0d001f0030157f89 */ /* 0x000ee200000e0000 */
[----:B--2---:R-:W-:-:S05]  /*3240*/  FSETP.GEU.AND P4, PT, R49, R26, PT ;  /* 0x0000001a3100720b */ /* 0x004fca0003f8e000 */
[----:B------:R-:W-:Y:S02]  /*3250*/  @!P3 FSEL R49, R49, R26, !P4 ;  /* 0x0000001a3131b208 */ /* 0x000fe40006000000 */
[----:B------:R-:W-:-:S03]  /*3260*/  FSETP.NAN.AND P4, PT, R51, R51, PT ;  /* 0x000000333300720b */ /* 0x000fc60003f88000 */
[----:B------:R-:W2:Y:S01]  /*3270*/  SHFL.BFLY PT, R26, R49, 0x8, 0x1f ;  /* 0x0d001f00311a7f89 */ /* 0x000ea200000e0000 */
[----:B0-----:R-:W-:Y:S02]  /*3280*/  FSETP.GEU.AND P5, PT, R51, R28, PT ;  /* 0x0000001c3300720b */ /* 0x001fe40003fae000 */
[----:B-1----:R-:W-:-:S07]  /*3290*/  FSETP.GEU.AND P3, PT, R47, R12, PT ;  /* 0x0000000c2f00720b */ /* 0x002fce0003f6e000 */
[----:B------:R-:W-:Y:S02]  /*32a0*/  @!P4 FSEL R51, R51, R28, !P5 ;  /* 0x0000001c3333c208 */ /* 0x000fe40006800000 */
[----:B---3--:R-:W-:-:S03]  /*32b0*/  FSETP.GEU.AND P5, PT, R48, R21, PT ;  /* 0x000000153000720b */ /* 0x008fc60003fae000 */
[----:B------:R-:W0:Y:S01]  /*32c0*/  SHFL.BFLY PT, R30, R51, 0x8, 0x1f ;  /* 0x0d001f00331e7f89 */ /* 0x000e2200000e0000 */
[C---:B------:R-:W-:Y:S02]  /*32d0*/  FSETP.NAN.AND P6, PT, R47.reuse, R47, PT ;  /* 0x0000002f2f00720b */ /* 0x040fe40003fc8000 */
[----:B------:R-:W-:Y:S02]  /*32e0*/  FSETP.NAN.AND P4, PT, R48, R48, PT ;  /* 0x000000303000720b */ /* 0x000fe40003f88000 */
[----:B------:R-:W-:Y:S02]  /*32f0*/  @P3 FSEL R47, R47, R12, P6 ;  /* 0x0000000c2f2f3208 */ /* 0x000fe40003000000 */
[----:B--2---:R-:W-:-:S03]  /*3300*/  FSETP.GEU.AND P6, PT, R49, R26, PT ;  /* 0x0000001a3100720b */ /* 0x004fc60003fce000 */
[----:B------:R-:W-:Y:S01]  /*3310*/  @P5 FSEL R48, R48, R21, P4 ;  /* 0x0000001530305208 */ /* 0x000fe20002000000 */
[----:B------:R-:W1:Y:S01]  /*3320*/  SHFL.BFLY PT, R12, R47, 0x4, 0x1f ;  /* 0x0c801f002f0c7f89 */ /* 0x000e6200000e0000 */
[----:B------:R-:W-:-:S03]  /*3330*/  FSETP.NAN.AND P3, PT, R49, R49, PT ;  /* 0x000000313100720b */ /* 0x000fc60003f68000 */
[----:B------:R-:W2:Y:S05]  /*3340*/  SHFL.BFLY PT, R21, R48, 0x4, 0x1f ;  /* 0x0c801f0030157f89 */ /* 0x000eaa00000e0000 */
[----:B------:R-:W-:Y:S02]  /*3350*/  @P6 FSEL R49, R49, R26, P3 ;  /* 0x0000001a31316208 */ /* 0x000fe40001800000 */
[----:B0-----:R-:W-:-:S03]  /*3360*/  FSETP.GEU.AND P4, PT, R51, R30, PT ;  /* 0x0000001e3300720b */ /* 0x001fc60003f8e000 */
[----:B------:R-:W0:Y:S01]  /*3370*/  SHFL.BFLY PT, R28, R49, 0x4, 0x1f ;  /* 0x0c801f00311c7f89 */ /* 0x000e2200000e0000 */
[----:B------:R-:W-:Y:S02]  /*3380*/  FSETP.NAN.AND P3, PT, R51, R51, PT ;  /* 0x000000333300720b */ /* 0x000fe40003f68000 */
[----:B-1----:R-:W-:-:S07]  /*3390*/  FSETP.GEU.AND P5, PT, R47, R12, PT ;  /* 0x0000000c2f00720b */ /* 0x002fce0003fae000 */
[----:B------:R-:W-:Y:S02]  /*33a0*/  @P4 FSEL R51, R51, R30, P3 ;  /* 0x0000001e33334208 */ /* 0x000fe40001800000 */
[----:B--2---:R-:W-:-:S03]  /*33b0*/  FSETP.GEU.AND P3, PT, R48, R21, PT ;  /* 0x000000153000720b */ /* 0x004fc60003f6e000 */
[----:B------:R-:W1:Y:S01]  /*33c0*/  SHFL.BFLY PT, R30, R51, 0x4, 0x1f ;  /* 0x0c801f00331e7f89 */ /* 0x000e6200000e0000 */
[C---:B------:R-:W-:Y:S02]  /*33d0*/  FSETP.NAN.AND P6, PT, R47.reuse, R47, PT ;  /* 0x0000002f2f00720b */ /* 0x040fe40003fc8000 */
[----:B------:R-:W-:Y:S02]  /*33e0*/  FSETP.NAN.AND P4, PT, R48, R48, PT ;  /* 0x000000303000720b */ /* 0x000fe40003f88000 */
[----:B------:R-:W-:Y:S02]  /*33f0*/  @P5 FSEL R47, R47, R12, P6 ;  /* 0x0000000c2f2f5208 */ /* 0x000fe40003000000 */
[----:B0-----:R-:W-:-:S03]  /*3400*/  FSETP.GEU.AND P5, PT, R49, R28, PT ;  /* 0x0000001c3100720b */ /* 0x001fc60003fae000 */
[----:B------:R-:W-:Y:S02]  /*3410*/  @P3 FSEL R48, R48, R21, P4 ;  /* 0x0000001530303208 */ /* 0x000fe40002000000 */
[----:B------:R-:W-:Y:S02]  /*3420*/  FSETP.GEU.AND P4, PT, R15, -INF , PT ;  /* 0xff8000000f00780b */ /* 0x000fe40003f8e000 */
[----:B------:R-:W-:Y:S02]  /*3430*/  FSETP.GEU.AND P3, PT, R27, -INF , PT ;  /* 0xff8000001b00780b */ /* 0x000fe40003f6e000 */
[----:B------:R-:W-:Y:S02]  /*3440*/  FSETP.GEU.AND P6, PT, R13, -INF , PT ;  /* 0xff8000000d00780b */ /* 0x000fe40003fce000 */
[----:B------:R-:W-:Y:S02]  /*3450*/  FSEL R15, R15, -INF , P4 ;  /* 0xff8000000f0f7808 */ /* 0x000fe40002000000 */
[----:B------:R-:W-:-:S02]  /*3460*/  FSEL R21, R27, -INF , P3 ;  /* 0xff8000001b157808 */ /* 0x000fc40001800000 */
[----:B------:R-:W-:Y:S02]  /*3470*/  FSEL R13, R13, -INF , P6 ;  /* 0xff8000000d0d7808 */ /* 0x000fe40003000000 */
[----:B------:R-:W-:Y:S02]  /*3480*/  FSETP.NAN.AND P3, PT, R49, R49, PT ;  /* 0x000000313100720b */ /* 0x000fe40003f68000 */
[----:B------:R-:W-:Y:S02]  /*3490*/  FSEL R26, R15, -INF , !P0 ;  /* 0xff8000000f1a7808 */ /* 0x000fe40004000000 */
[----:B------:R-:W-:Y:S02]  /*34a0*/  FSEL R21, R21, -INF , !P0 ;  /* 0xff80000015157808 */ /* 0x000fe40004000000 */
[----:B------:R-:W-:Y:S02]  /*34b0*/  FSEL R13, R13, -INF , !P0 ;  /* 0xff8000000d0d7808 */ /* 0x000fe40004000000 */
[----:B------:R-:W-:-:S02]  /*34c0*/  @P5 FSEL R49, R49, R28, P3 ;  /* 0x0000001c31315208 */ /* 0x000fc40001800000 */
[CC--:B------:R-:W-:Y:S02]  /*34d0*/  FSETP.GT.AND P3, PT, R26.reuse, R31.reuse, PT ;  /* 0x0000001f1a00720b */ /* 0x0c0fe40003f64000 */
[----:B------:R-:W-:Y:S02]  /*34e0*/  FSETP.GT.AND P4, PT, R21, R38, PT ;  /* 0x000000261500720b */ /* 0x000fe40003f84000 */
[----:B------:R-:W-:Y:S02]  /*34f0*/  FSETP.GT.AND P6, PT, R13, R36, PT ;  /* 0x000000240d00720b */ /* 0x000fe40003fc4000 */
[----:B-1----:R-:W-:Y:S02]  /*3500*/  FSETP.GEU.AND P5, PT, R51, R30, PT ;  /* 0x0000001e3300720b */ /* 0x002fe40003fae000 */
[----:B------:R-:W-:Y:S02]  /*3510*/  FSEL R31, R26, R31, P3 ;  /* 0x0000001f1a1f7208 */ /* 0x000fe40001800000 */
[----:B------:R-:W-:-:S02]  /*3520*/  FSEL R38, R21, R38, P4 ;  /* 0x0000002615267208 */ /* 0x000fc40002000000 */
[C---:B------:R-:W-:Y:S02]  /*3530*/  FSEL R36, R13.reuse, R36, P6 ;  /* 0x000000240d247208 */ /* 0x040fe40003000000 */
[----:B------:R-:W-:Y:S02]  /*3540*/  FSETP.NAN.AND P4, PT, R13, R13, PT ;  /* 0x0000000d0d00720b */ /* 0x000fe40003f88000 */
[----:B------:R-:W-:Y:S02]  /*3550*/  FSETP.NAN.AND P3, PT, R21, R21, PT ;  /* 0x000000151500720b */ /* 0x000fe40003f68000 */
[----:B------:R-:W-:Y:S02]  /*3560*/  @!P0 FSEL R13, R13, R36, P4 ;  /* 0x000000240d0d8208 */ /* 0x000fe40002000000 */
[----:B------:R-:W-:Y:S02]  /*3570*/  @!P0 FSEL R21, R21, R38, P3 ;  /* 0x0000002615158208 */ /* 0x000fe40001800000 */
[----:B------:R-:W-:-:S02]  /*3580*/  FSETP.NAN.AND P4, PT, R51, R51, PT ;  /* 0x000000333300720b */ /* 0x000fc40003f88000 */
[C---:B------:R-:W-:Y:S01]  /*3590*/  FSETP.GEU.AND P3, PT, R4.reuse, -INF , PT ;  /* 0xff8000000400780b */ /* 0x040fe20003f6e000 */
[----:B------:R-:W0:Y:S01]  /*35a0*/  SHFL.BFLY PT, R15, R48, 0x2, 0x1f ;  /* 0x0c401f00300f7f89 */ /* 0x000e2200000e0000 */
[----:B------:R-:W-:Y:S02]  /*35b0*/  @P5 FSEL R51, R51, R30, P4 ;  /* 0x0000001e33335208 */ /* 0x000fe40002000000 */
[----:B------:R-:W-:Y:S02]  /*35c0*/  FSEL R4, R4, -INF , P3 ;  /* 0xff80000004047808 */ /* 0x000fe40001800000 */
[----:B------:R-:W-:Y:S02]  /*35d0*/  FSETP.GEU.AND P5, PT, R6, -INF , PT ;  /* 0xff8000000600780b */ /* 0x000fe40003fae000 */
[----:B------:R-:W-:Y:S02]  /*35e0*/  FSETP.GEU.AND P4, PT, R14, -INF , PT ;  /* 0xff8000000e00780b */ /* 0x000fe40003f8e000 */
[----:B------:R-:W-:-:S02]  /*35f0*/  FSEL R6, R6, -INF , P5 ;  /* 0xff80000006067808 */ /* 0x000fc40002800000 */
[----:B------:R-:W-:Y:S02]  /*3600*/  FSEL R28, R4, -INF , !P0 ;  /* 0xff800000041c7808 */ /* 0x000fe40004000000 */
[----:B------:R-:W1:Y:S01]  /*3610*/  SHFL.BFLY PT, R4, R47, 0x2, 0x1f ;  /* 0x0c401f002f047f89 */ /* 0x000e6200000e0000 */
[----:B------:R-:W-:Y:S02]  /*3620*/  FSEL R14, R14, -INF , P4 ;  /* 0xff8000000e0e7808 */ /* 0x000fe40002000000 */
[----:B------:R-:W-:Y:S02]  /*3630*/  FSEL R6, R6, -INF , !P0 ;  /* 0xff80000006067808 */ /* 0x000fe40004000000 */
[----:B------:R-:W-:Y:S02]  /*3640*/  FSETP.GEU.AND P3, PT, R8, -INF , PT ;  /* 0xff8000000800780b */ /* 0x000fe40003f6e000 */
[----:B------:R-:W-:Y:S02]  /*3650*/  FSEL R27, R14, -INF , !P0 ;  /* 0xff8000000e1b7808 */ /* 0x000fe40004000000 */
[----:B------:R-:W-:-:S02]  /*3660*/  FSETP.GT.AND P5, PT, R6, R39, PT ;  /* 0x000000270600720b */ /* 0x000fc40003fa4000 */
[----:B------:R-:W-:Y:S02]  /*3670*/  FSETP.NAN.AND P6, PT, R26, R26, PT ;  /* 0x0000001a1a00720b */ /* 0x000fe40003fc8000 */
[----:B------:R-:W-:Y:S02]  /*3680*/  FSEL R8, R8, -INF , P3 ;  /* 0xff80000008087808 */ /* 0x000fe40001800000 */
[----:B------:R-:W-:Y:S02]  /*3690*/  FSETP.GT.AND P4, PT, R28, R37, PT ;  /* 0x000000251c00720b */ /* 0x000fe40003f84000 */
[----:B------:R-:W-:Y:S02]  /*36a0*/  FSETP.GT.AND P3, PT, R27, R42, PT ;  /* 0x0000002a1b00720b */ /* 0x000fe40003f64000 */
[----:B------:R-:W-:Y:S02]  /*36b0*/  FSEL R39, R6, R39, P5 ;  /* 0x0000002706277208 */ /* 0x000fe40002800000 */
[----:B------:R-:W-:-:S02]  /*36c0*/  @!P0 FSEL R26, R26, R31, P6 ;  /* 0x0000001f1a1a8208 */ /* 0x000fc40003000000 */
[----:B------:R-:W-:Y:S02]  /*36d0*/  FSETP.NAN.AND P5, PT, R6, R6, PT ;  /* 0x000000060600720b */ /* 0x000fe40003fa8000 */
[----:B------:R-:W-:Y:S02]  /*36e0*/  FSEL R31, R8, -INF , !P0 ;  /* 0xff800000081f7808 */ /* 0x000fe40004000000 */
[C---:B------:R-:W-:Y:S02]  /*36f0*/  FSEL R37, R28.reuse, R37, P4 ;  /* 0x000000251c257208 */ /* 0x040fe40002000000 */
[----:B------:R-:W-:Y:S02]  /*3700*/  FSEL R42, R27, R42, P3 ;  /* 0x0000002a1b2a7208 */ /* 0x000fe40001800000 */
[----:B------:R-:W-:Y:S02]  /*3710*/  FSETP.NAN.AND P4, PT, R28, R28, PT ;  /* 0x0000001c1c00720b */ /* 0x000fe40003f88000 */
[----:B0-----:R-:W-:-:S02]  /*3720*/  FSETP.GEU.AND P3, PT, R48, R15, PT ;  /* 0x0000000f3000720b */ /* 0x001fc40003f6e000 */
[----:B------:R-:W-:Y:S02]  /*3730*/  @!P0 FSEL R6, R6, R39, P5 ;  /* 0x0000002706068208 */ /* 0x000fe40002800000 */
[-C--:B------:R-:W-:Y:S02]  /*3740*/  FSETP.GT.AND P5, PT, R31, R40.reuse, PT ;  /* 0x000000281f00720b */ /* 0x080fe40003fa4000 */
[----:B------:R-:W-:Y:S02]  /*3750*/  FSETP.NAN.AND P6, PT, R27, R27, PT ;  /* 0x0000001b1b00720b */ /* 0x000fe40003fc8000 */
[----:B------:R-:W-:Y:S02]  /*3760*/  @!P0 FSEL R28, R28, R37, P4 ;  /* 0x000000251c1c8208 */ /* 0x000fe40002000000 */
[C---:B------:R-:W-:Y:S02]  /*3770*/  FSETP.NAN.AND P4, PT, R31.reuse, R31, PT ;  /* 0x0000001f1f00720b */ /* 0x040fe40003f88000 */
[----:B------:R-:W-:-:S02]  /*3780*/  FSEL R40, R31, R40, P5 ;  /* 0x000000281f287208 */ /* 0x000fc40002800000 */
[----:B------:R-:W-:Y:S02]  /*3790*/  @!P0 FSEL R27, R27, R42, P6 ;  /* 0x0000002a1b1b8208 */ /* 0x000fe40003000000 */
[----:B-1----:R-:W-:Y:S01]  /*37a0*/  FSETP.GEU.AND P5, PT, R47, R4, PT ;  /* 0x000000042f00720b */ /* 0x002fe20003fae000 */
[----:B------:R-:W0:Y:S01]  /*37b0*/  SHFL.BFLY PT, R12, R49, 0x2, 0x1f ;  /* 0x0c401f00310c7f89 */ /* 0x000e2200000e0000 */
[C---:B------:R-:W-:Y:S02]  /*37c0*/  FSETP.NAN.AND P6, PT, R48.reuse, R48, PT ;  /* 0x000000303000720b */ /* 0x040fe40003fc8000 */
[----:B------:R-:W-:Y:S02]  /*37d0*/  @!P0 FSEL R31, R31, R40, P4 ;  /* 0x000000281f1f8208 */ /* 0x000fe40002000000 */
[C---:B------:R-:W-:Y:S02]  /*37e0*/  FSETP.GT.AND P4, PT, R13.reuse, R22, PT ;  /* 0x000000160d00720b */ /* 0x040fe40003f84000 */
[----:B------:R-:W-:Y:S01]  /*37f0*/  @P3 FSEL R48, R48, R15, P6 ;  /* 0x0000000f30303208 */ /* 0x000fe20003000000 */
[----:B------:R-:W1:Y:S01]  /*3800*/  SHFL.BFLY PT, R14, R51, 0x2, 0x1f ;  /* 0x0c401f00330e7f89 */ /* 0x000e6200000e0000 */
[----:B------:R-:W-:-:S02]  /*3810*/  FSETP.NAN.AND P6, PT, R13, R13, PT ;  /* 0x0000000d0d00720b */ /* 0x000fc40003fc8000 */
[----:B------:R-:W-:Y:S02]  /*3820*/  FSEL R8, R13, R22, P4 ;  /* 0x000000160d087208 */ /* 0x000fe40002000000 */
[----:B------:R-:W-:Y:S02]  /*3830*/  FSETP.NAN.AND P4, PT, R47, R47, PT ;  /* 0x0000002f2f00720b */ /* 0x000fe40003f88000 */
[----:B------:R-:W-:Y:S02]  /*3840*/  FSEL R8, R13, R8, P6 ;  /* 0x000000080d087208 */ /* 0x000fe40003000000 */
[----:B------:R-:W-:Y:S02]  /*3850*/  @P5 FSEL R47, R47, R4, P4 ;  /* 0x000000042f2f5208 */ /* 0x000fe40002000000 */
[----:B------:R-:W-:Y:S02]  /*3860*/  FSEL R4, R8, R13, !P0 ;  /* 0x0000000d08047208 */ /* 0x000fe40004000000 */
[----:B------:R-:W-:-:S02]  /*3870*/  F2FP.BF16.PACK_AB R13, R23, R22 ;  /* 0x00000016170d723e */ /* 0x000fc400000010ff */
[----:B------:R-:W-:Y:S02]  /*3880*/  F2FP.BF16.PACK_AB R15, R17, R16 ;  /* 0x00000010110f723e */ /* 0x000fe400000010ff */
[----:B------:R-:W-:Y:S02]  /*3890*/  F2FP.BF16.PACK_AB R35, R19, R18 ;  /* 0x000000121323723e */ /* 0x000fe400000010ff */
[----:B------:R-:W-:Y:S01]  /*38a0*/  F2FP.BF16.PACK_AB R37, R20, R29 ;  /* 0x0000001d1425723e */ /* 0x000fe200000010ff */
[----:B------:R-:W-:Y:S04]  /*38b0*/  STS [R10], R13 ;  /* 0x0000000d0a007388 */ /* 0x000fe80000000800 */
[----:B------:R-:W-:Y:S04]  /*38c0*/  STS [R10+0x810], R15 ;  /* 0x0008100f0a007388 */ /* 0x000fe80000000800 */
[----:B------:R-:W-:Y:S04]  /*38d0*/  STS [R10+0x1020], R35 ;  /* 0x001020230a007388 */ /* 0x000fe80000000800 */
[----:B------:R-:W-:Y:S04]  /*38e0*/  STS [R10+0x1830], R37 ;  /* 0x001830250a007388 */ /* 0x000fe80000000800 */
[----:B------:R-:W-:Y:S01]  /*38f0*/  BAR.SYNC.DEFER_BLOCKING 0x0 ;  /* 0x0000000000007b1d */ /* 0x000fe20000010000 */
[----:B0-----:R-:W-:-:S02]  /*3900*/  FSETP.GEU.AND P3, PT, R49, R12, PT ;  /* 0x0000000c3100720b */ /* 0x001fc40003f6e000 */
[----:B-1----:R-:W-:Y:S02]  /*3910*/  FSETP.GEU.AND P6, PT, R51, R14, PT ;  /* 0x0000000e3300720b */ /* 0x002fe40003fce000 */
[----:B------:R-:W-:Y:S01]  /*3920*/  FSETP.NAN.AND P4, PT, R49, R49, PT ;  /* 0x000000313100720b */ /* 0x000fe20003f88000 */
[----:B------:R-:W0:Y:S01]  /*3930*/  SHFL.BFLY PT, R8, R47, 0x1, 0x1f ;  /* 0x0c201f002f087f89 */ /* 0x000e2200000e0000 */
[----:B------:R-:W-:-:S03]  /*3940*/  FSETP.GT.AND P5, PT, R28, R23, PT ;  /* 0x000000171c00720b */ /* 0x000fc60003fa4000 */
[----:B------:R-:W1:Y:S04]  /*3950*/  SHFL.BFLY PT, R33, R48, 0x1, 0x1f ;  /* 0x0c201f0030217f89 */ /* 0x000e6800000e0000 */
[----:B------:R-:W-:Y:S02]  /*3960*/  @P3 FSEL R49, R49, R12, P4 ;  /* 0x0000000c31313208 */ /* 0x000fe40002000000 */
[C---:B------:R-:W-:Y:S02]  /*3970*/  FSETP.NAN.AND P4, PT, R51.reuse, R51, PT ;  /* 0x000000333300720b */ /* 0x040fe40003f88000 */
[----:B------:R-:W-:Y:S02]  /*3980*/  FSETP.NAN.AND P3, PT, R28, R28, PT ;  /* 0x0000001c1c00720b */ /* 0x000fe40003f68000 */
[----:B------:R-:W-:-:S02]  /*3990*/  @P6 FSEL R51, R51, R14, P4 ;  /* 0x0000000e33336208 */ /* 0x000fc40002000000 */
[C---:B------:R-:W-:Y:S02]  /*39a0*/  FSEL R23, R28.reuse, R23, P5 ;  /* 0x000000171c177208 */ /* 0x040fe40002800000 */
[CC--:B------:R-:W-:Y:S01]  /*39b0*/  FSETP.GT.AND P4, PT, R21.reuse, R16.reuse, PT ;  /* 0x000000101500720b */ /* 0x0c0fe20003f84000 */
[----:B------:R-:W-:Y:S01]  /*39c0*/  LDS.128 R12, [R24] ;  /* 0x00000000180c7984 */ /* 0x000fe20000000c00 */
[----:B------:R-:W-:Y:S02]  /*39d0*/  FSEL R23, R28, R23, P3 ;  /* 0x000000171c177208 */ /* 0x000fe40001800000 */
[C---:B------:R-:W-:Y:S02]  /*39e0*/  FSEL R16, R21.reuse, R16, P4 ;  /* 0x0000001015107208 */ /* 0x040fe40002000000 */
[----:B------:R-:W-:Y:S01]  /*39f0*/  FSETP.NAN.AND P3, PT, R21, R21, PT ;  /* 0x000000151500720b */ /* 0x000fe20003f68000 */
[----:B------:R-:W2:Y:S01]  /*3a00*/  SHFL.BFLY PT, R10, R49, 0x1, 0x1f ;  /* 0x0c201f00310a7f89 */ /* 0x000ea200000e0000 */
[----:B------:R-:W-:-:S02]  /*3a10*/  FSEL R23, R23, R28, !P0 ;  /* 0x0000001c17177208 */ /* 0x000fc40004000000 */
[----:B------:R-:W-:Y:S02]  /*3a20*/  FSEL R22, R21, R16, P3 ;  /* 0x0000001015167208 */ /* 0x000fe40001800000 */
[----:B------:R-:W3:Y:S01]  /*3a30*/  SHFL.BFLY PT, R16, R51, 0x1, 0x1f ;  /* 0x0c201f0033107f89 */ /* 0x000ee200000e0000 */
[----:B------:R-:W-:Y:S02]  /*3a40*/  FSETP.GT.AND P5, PT, R6, R17, PT ;  /* 0x000000110600720b */ /* 0x000fe40003fa4000 */
[----:B------:R-:W-:Y:S02]  /*3a50*/  FSETP.NAN.AND P6, PT, R48, R48, PT ;  /* 0x000000303000720b */ /* 0x000fe40003fc8000 */
[----:B------:R-:W-:Y:S02]  /*3a60*/  FSETP.GT.AND P3, PT, R4, R23, PT ;  /* 0x000000170400720b */ /* 0x000fe40003f64000 */
[----:B------:R-:W-:Y:S02]  /*3a70*/  FSEL R17, R6, R17, P5 ;  /* 0x0000001106117208 */ /* 0x000fe40002800000 */
[----:B0-----:R-:W-:-:S02]  /*3a80*/  FSETP.GEU.AND P4, PT, R47, R8, PT ;  /* 0x000000082f00720b */ /* 0x001fc40003f8e000 */
[CC--:B-1----:R-:W-:Y:S02]  /*3a90*/  FSETP.GEU.AND P5, PT, R48.reuse, R33.reuse, PT ;  /* 0x000000213000720b */ /* 0x0c2fe40003fae000 */
[----:B------:R-:W-:Y:S02]  /*3aa0*/  SEL R33, R48, R33, P6 ;  /* 0x0000002130217207 */ /* 0x000fe40003000000 */
[----:B------:R-:W-:Y:S02]  /*3ab0*/  FSETP.NAN.AND P6, PT, R6, R6, PT ;  /* 0x000000060600720b */ /* 0x000fe40003fc8000 */
[----:B------:R-:W-:Y:S02]  /*3ac0*/  SEL R33, R48, R33, !P5 ;  /* 0x0000002130217207 */ /* 0x000fe40006800000 */
[----:B------:R-:W-:Y:S02]  /*3ad0*/  FSEL R17, R6, R17, P6 ;  /* 0x0000001106117208 */ /* 0x000fe40003000000 */
[----:B------:R-:W-:-:S02]  /*3ae0*/  FSETP.NAN.AND P6, PT, R4, R4, PT ;  /* 0x000000040400720b */ /* 0x000fc40003fc8000 */
[C---:B------:R-:W-:Y:S02]  /*3af0*/  FSETP.NAN.AND P5, PT, R47.reuse, R47, PT ;  /* 0x0000002f2f00720b */ /* 0x040fe40003fa8000 */
[----:B------:R-:W-:Y:S02]  /*3b00*/  @!P3 FSEL R4, R4, R23, P6 ;  /* 0x000000170404b208 */ /* 0x000fe40003000000 */
[----:B------:R-:W-:Y:S02]  /*3b10*/  @P4 SEL R47, R47, R8, P5 ;  /* 0x000000082f2f4207 */ /* 0x000fe40002800000 */
[----:B------:R-:W-:Y:S02]  /*3b20*/  FSETP.NAN.AND P3, PT, R49, R49, PT ;  /* 0x000000313100720b */ /* 0x000fe40003f68000 */
[----:B------:R-:W-:Y:S02]  /*3b30*/  FSETP.NAN.AND P4, PT, R51, R51, PT ;  /* 0x000000333300720b */ /* 0x000fe40003f88000 */
[----:B------:R-:W-:-:S02]  /*3b40*/  FSEL R21, R22, R21, !P0 ;  /* 0x0000001516157208 */ /* 0x000fc40004000000 */
[----:B--2---:R-:W-:Y:S02]  /*3b50*/  FSETP.GEU.AND P5, PT, R49, R10, PT ;  /* 0x0000000a3100720b */ /* 0x004fe40003fae000 */
[----:B------:R-:W-:Y:S02]  /*3b60*/  FSEL R22, R17, R6, !P0 ;  /* 0x0000000611167208 */ /* 0x000fe40004000000 */
[----:B------:R-:W-:Y:S02]  /*3b70*/  SEL R10, R49, R10, P3 ;  /* 0x0000000a310a7207 */ /* 0x000fe40001800000 */
[CC--:B---3--:R-:W-:Y:S02]  /*3b80*/  FSETP.GEU.AND P3, PT, R51.reuse, R16.reuse, PT ;  /* 0x000000103300720b */ /* 0x0c8fe40003f6e000 */
[----:B------:R-:W-:Y:S01]  /*3b90*/  SEL R6, R51, R16, P4 ;  /* 0x0000001033067207 */ /* 0x000fe20002000000 */
[----:B------:R-:W-:-:S05]  /*3ba0*/  IMAD.WIDE R16, R41, R0, c[0x0][0x178] ;  /* 0x00005e0029107625 */ /* 0x000fca00078e0200 */
[----:B------:R0:W-:Y:S04]  /*3bb0*/  @!P1 STG.E.128 [R16.64], R12 ;  /* 0x0000000c10009986 */ /* 0x0001e8000c101d04 */
[----:B------:R-:W-:Y:S01]  /*3bc0*/  BAR.SYNC.DEFER_BLOCKING 0x0 ;  /* 0x0000000000007b1d */ /* 0x000fe20000010000 */
[----:B------:R-:W-:-:S05]  /*3bd0*/  SHF.R.U32.HI R8, RZ, 0x5, R7 ;  /* 0x00000005ff087819 */ /* 0x000fca0000011607 */
[----:B------:R-:W-:Y:S01]  /*3be0*/  IMAD.SHL.U32 R8, R8, 0x4, RZ ;  /* 0x0000000408087824 */ /* 0x000fe200078e00ff */
[----:B------:R-:W-:Y:S02]  /*3bf0*/  SEL R51, R51, R6, !P3 ;  /* 0x0000000633337207 */ /* 0x000fe40005800000 */
[----:B------:R-:W-:Y:S02]  /*3c00*/  SEL R49, R49, R10, !P5 ;  /* 0x0000000a31317207 */ /* 0x000fe40006800000 */
[----:B------:R-:W-:-:S05]  /*3c10*/  LOP3.LUT R6, R8, 0x3c, RZ, 0xe2, !PT ;  /* 0x0000003c08067812 */ /* 0x000fca00078ee2ff */
[----:B------:R-:W-:Y:S04]  /*3c20*/  @!P2 STS [R6], R47 ;  /* 0x0000002f0600a388 */ /* 0x000fe80000000800 */
[----:B------:R-:W-:Y:S04]  /*3c30*/  @!P2 STS [R6+0x40], R49 ;  /* 0x000040310600a388 */ /* 0x000fe80000000800 */
[----:B------:R-:W-:Y:S04]  /*3c40*/  @!P2 STS [R6+0x80], R51 ;  /* 0x000080330600a388 */ /* 0x000fe80000000800 */
[----:B------:R-:W-:Y:S04]  /*3c50*/  @!P2 STS [R6+0xc0], R33 ;  /* 0x0000c0210600a388 */ /* 0x000fe80000000800 */
[----:B------:R-:W-:Y:S01]  /*3c60*/  BAR.SYNC.DEFER_BLOCKING 0x0 ;  /* 0x0000000000007b1d */ /* 0x000fe20000010000 */
[----:B------:R-:W-:-:S02]  /*3c70*/  ISETP.GE.AND P4, PT, R7, 0x40, PT ;  /* 0x000000400700780c */ /* 0x000fc40003f86270 */
[----:B------:R-:W-:-:S04]  /*3c80*/  FSETP.GEU.AND P3, PT, R25, -INF , PT ;  /* 0xff8000001900780b */ /* 0x000fc80003f6e000 */
[----:B------:R-:W-:-:S04]  /*3c90*/  FSEL R25, R25, -INF , P3 ;  /* 0xff80000019197808 */ /* 0x000fc80001800000 */
[----:B------:R-:W-:Y:S02]  /*3ca0*/  FSEL R8, R25, -INF , !P0 ;  /* 0xff80000019087808 */ /* 0x000fe40004000000 */
[----:B------:R-:W-:Y:S02]  /*3cb0*/  FSETP.GT.AND P6, PT, R26, R29, PT ;  /* 0x0000001d1a00720b */ /* 0x000fe40003fc4000 */
[----:B------:R-:W-:Y:S02]  /*3cc0*/  FSETP.GT.AND P3, PT, R8, R43, PT ;  /* 0x0000002b0800720b */ /* 0x000fe40003f64000 */
[C---:B------:R-:W-:Y:S02]  /*3cd0*/  FSETP.NAN.AND P5, PT, R26.reuse, R26, PT ;  /* 0x0000001a1a00720b */ /* 0x040fe40003fa8000 */
[----:B------:R-:W-:Y:S01]  /*3ce0*/  FSEL R29, R26, R29, P6 ;  /* 0x0000001d1a1d7208 */ /* 0x000fe20003000000 */
[----:B------:R-:W1:Y:S01]  /*3cf0*/  @!P4 LDS R11, [R7.X4] ;  /* 0x00000000070bc984 */ /* 0x000e620000004800 */
[----:B------:R-:W-:-:S02]  /*3d00*/  FSEL R43, R8, R43, P3 ;  /* 0x0000002b082b7208 */ /* 0x000fc40001800000 */
[----:B------:R-:W-:Y:S02]  /*3d10*/  FSETP.GT.AND P6, PT, R31, R20, PT ;  /* 0x000000141f00720b */ /* 0x000fe40003fc4000 */
[----:B------:R-:W-:Y:S02]  /*3d20*/  FSETP.GT.AND P3, PT, R21, R22, PT ;  /* 0x000000161500720b */ /* 0x000fe40003f64000 */
[----:B------:R-:W-:Y:S02]  /*3d30*/  FSEL R29, R26, R29, P5 ;  /* 0x0000001d1a1d7208 */ /* 0x000fe40002800000 */
[C---:B------:R-:W-:Y:S02]  /*3d40*/  FSETP.NAN.AND P5, PT, R31.reuse, R31, PT ;  /* 0x0000001f1f00720b */ /* 0x040fe40003fa8000 */
[----:B------:R-:W-:-:S04]  /*3d50*/  FSEL R20, R31, R20, P6 ;  /* 0x000000141f147208 */ /* 0x000fc80003000000 */
[----:B------:R-:W-:Y:S02]  /*3d60*/  FSEL R20, R31, R20, P5 ;  /* 0x000000141f147208 */ /* 0x000fe40002800000 */
[----:B------:R-:W-:Y:S02]  /*3d70*/  FSETP.NAN.AND P5, PT, R21, R21, PT ;  /* 0x000000151500720b */ /* 0x000fe40003fa8000 */
[----:B------:R-:W-:Y:S02]  /*3d80*/  FSETP.NAN.AND P6, PT, R8, R8, PT ;  /* 0x000000080800720b */ /* 0x000fe40003fc8000 */
[----:B------:R-:W-:Y:S02]  /*3d90*/  FSEL R29, R29, R26, !P0 ;  /* 0x0000001a1d1d7208 */ /* 0x000fe40004000000 */
[----:B------:R-:W-:Y:S02]  /*3da0*/  FSEL R20, R20, R31, !P0 ;  /* 0x0000001f14147208 */ /* 0x000fe40004000000 */
[----:B------:R-:W-:Y:S01]  /*3db0*/  @!P3 FSEL R21, R21, R22, P5 ;  /* 0x000000161515b208 */ /* 0x000fe20002800000 */
[----:B------:R-:W2:Y:S01]  /*3dc0*/  SHFL.BFLY PT, R13, R4, 0x10, 0x1f ;  /* 0x0e001f00040d7f89 */ /* 0x000ea200000e0000 */
[----:B------:R-:W-:-:S02]  /*3dd0*/  FSETP.GT.AND P5, PT, R27, R18, PT ;  /* 0x000000121b00720b */ /* 0x000fc40003fa4000 */
[----:B------:R-:W-:Y:S02]  /*3de0*/  @!P0 FSEL R8, R8, R43, P6 ;  /* 0x0000002b08088208 */ /* 0x000fe40003000000 */
[----:B------:R-:W-:Y:S02]  /*3df0*/  FSETP.GT.AND P3, PT, R29, R20, PT ;  /* 0x000000141d00720b */ /* 0x000fe40003f64000 */
[C---:B------:R-:W-:Y:S02]  /*3e00*/  FSETP.NAN.AND P6, PT, R27.reuse, R27, PT ;  /* 0x0000001b1b00720b */ /* 0x040fe40003fc8000 */
[C---:B------:R-:W-:Y:S02]  /*3e10*/  FSEL R18, R27.reuse, R18, P5 ;  /* 0x000000121b127208 */ /* 0x040fe40002800000 */
[----:B------:R-:W-:Y:S02]  /*3e20*/  FSETP.GT.AND P5, PT, R8, R19, PT ;  /* 0x000000130800720b */ /* 0x000fe40003fa4000 */
[----:B------:R-:W-:-:S02]  /*3e30*/  FSEL R18, R27, R18, P6 ;  /* 0x000000121b127208 */ /* 0x000fc40003000000 */
[C---:B------:R-:W-:Y:S02]  /*3e40*/  FSETP.NAN.AND P6, PT, R8.reuse, R8, PT ;  /* 0x000000080800720b */ /* 0x040fe40003fc8000 */
[C---:B------:R-:W-:Y:S01]  /*3e50*/  FSEL R19, R8.reuse, R19, P5 ;  /* 0x0000001308137208 */ /* 0x040fe20002800000 */
[----:B------:R-:W3:Y:S01]  /*3e60*/  SHFL.BFLY PT, R10, R21, 0x10, 0x1f ;  /* 0x0e001f00150a7f89 */ /* 0x000ee200000e0000 */
[C---:B------:R-:W-:Y:S02]  /*3e70*/  FSETP.NAN.AND P5, PT, R29.reuse, R29, PT ;  /* 0x0000001d1d00720b */ /* 0x040fe40003fa8000 */
[----:B------:R-:W-:Y:S02]  /*3e80*/  FSEL R19, R8, R19, P6 ;  /* 0x0000001308137208 */ /* 0x000fe40003000000 */
[----:B------:R-:W-:Y:S02]  /*3e90*/  @!P3 FSEL R29, R29, R20, P5 ;  /* 0x000000141d1db208 */ /* 0x000fe40002800000 */
[----:B------:R-:W-:-:S02]  /*3ea0*/  FSETP.NAN.AND P3, PT, R4, R4, PT ;  /* 0x000000040400720b */ /* 0x000fc40003f68000 */
[----:B------:R-:W-:Y:S02]  /*3eb0*/  FSEL R27, R18, R27, !P0 ;  /* 0x0000001b121b7208 */ /* 0x000fe40004000000 */
[----:B0-----:R-:W-:Y:S01]  /*3ec0*/  FSEL R12, R19, R8, !P0 ;  /* 0x00000008130c7208 */ /* 0x001fe20004000000 */
[----:B------:R-:W0:Y:S03]  /*3ed0*/  SHFL.BFLY PT, R14, R29, 0x10, 0x1f ;  /* 0x0e001f001d0e7f89 */ /* 0x000e2600000e0000 */
[----:B------:R-:W-:Y:S01]  /*3ee0*/  FSETP.GT.AND P5, PT, R27, R12, PT ;  /* 0x0000000c1b00720b */ /* 0x000fe20003fa4000 */
[----:B-1----:R-:W1:Y:S01]  /*3ef0*/  SHFL.BFLY PT, R8, R11, 0x8, 0x1f ;  /* 0x0d001f000b087f89 */ /* 0x002e6200000e0000 */
[----:B--2---:R-:W-:Y:S02]  /*3f00*/  FSETP.GT.AND P6, PT, R4, R13, PT ;  /* 0x0000000d0400720b */ /* 0x004fe40003fc4000 */
[----:B------:R-:W-:-:S02]  /*3f10*/  FSETP.NAN.AND P0, PT, R21, R21, PT ;  /* 0x000000151500720b */ /* 0x000fc40003f08000 */
[----:B------:R-:W-:Y:S02]  /*3f20*/  @!P3 FSEL R4, R4, R13, P6 ;  /* 0x0000000d0404b208 */ /* 0x000fe40003000000 */
[----:B------:R-:W-:-:S05]  /*3f30*/  FSETP.NAN.AND P3, PT, R27, R27, PT ;  /* 0x0000001b1b00720b */ /* 0x000fca0003f68000 */
[----:B------:R-:W-:Y:S02]  /*3f40*/  @!P5 FSEL R27, R27, R12, P3 ;  /* 0x0000000c1b1bd208 */ /* 0x000fe40001800000 */
[----:B------:R-:W-:Y:S02]  /*3f50*/  FSETP.NAN.AND P3, PT, R29, R29, PT ;  /* 0x0000001d1d00720b */ /* 0x000fe40003f68000 */
[CC--:B---3--:R-:W-:Y:S01]  /*3f60*/  FSETP.GT.AND P5, PT, R21.reuse, R10.reuse, PT ;  /* 0x0000000a1500720b */ /* 0x0c8fe20003fa4000 */
[----:B------:R-:W2:Y:S03]  /*3f70*/  SHFL.BFLY PT, R13, R4, 0x8, 0x1f ;  /* 0x0d001f00040d7f89 */ /* 0x000ea600000e0000 */
[----:B------:R-:W-:Y:S01]  /*3f80*/  @!P0 FSEL R21, R21, R10, P5 ;  /* 0x0000000a15158208 */ /* 0x000fe20002800000 */
[----:B------:R-:W3:Y:S01]  /*3f90*/  SHFL.BFLY PT, R12, R27, 0x10, 0x1f ;  /* 0x0e001f001b0c7f89 */ /* 0x000ee200000e0000 */
[----:B0-----:R-:W-:-:S02]  /*3fa0*/  FSETP.GT.AND P0, PT, R29, R14, PT ;  /* 0x0000000e1d00720b */ /* 0x001fc40003f04000 */
[----:B-1----:R-:W-:Y:S01]  /*3fb0*/  FSETP.GEU.AND P5, PT, R11, R8, PT ;  /* 0x000000080b00720b */ /* 0x002fe20003fae000 */
[----:B------:R-:W0:Y:S02]  /*3fc0*/  SHFL.BFLY PT, R10, R21, 0x8, 0x1f ;  /* 0x0d001f00150a7f89 */ /* 0x000e2400000e0000 */
[----:B------:R-:W-:Y:S02]  /*3fd0*/  @!P3 FSEL R29, R29, R14, P0 ;  /* 0x0000000e1d1db208 */ /* 0x000fe40000000000 */
[C---:B------:R-:W-:Y:S02]  /*3fe0*/  FSETP.NAN.AND P0, PT, R11.reuse, R11, PT ;  /* 0x0000000b0b00720b */ /* 0x040fe40003f08000 */
[----:B------:R-:W-:Y:S01]  /*3ff0*/  FSEL R8, R11, R8, !P5 ;  /* 0x000000080b087208 */ /* 0x000fe20006800000 */
[----:B------:R-:W1:Y:S01]  /*4000*/  SHFL.BFLY PT, R14, R29, 0x8, 0x1f ;  /* 0x0d001f001d0e7f89 */ /* 0x000e6200000e0000 */
[----:B------:R-:W-:Y:S02]  /*4010*/  FSETP.NAN.AND P6, PT, R27, R27, PT ;  /* 0x0000001b1b00720b */ /* 0x000fe40003fc8000 */
[----:B------:R-:W-:-:S05]  /*4020*/  FSEL R8, R11, R8, P0 ;  /* 0x000000080b087208 */ /* 0x000fca0000000000 */
[----:B------:R-:W4:Y:S01]  /*4030*/  SHFL.BFLY PT, R11, R8, 0x4, 0x1f ;  /* 0x0c801f00080b7f89 */ /* 0x000f2200000e0000 */
[C---:B--2---:R-:W-:Y:S02]  /*4040*/  FSETP.GT.AND P3, PT, R4.reuse, R13, PT ;  /* 0x0000000d0400720b */ /* 0x044fe40003f64000 */
[----:B---3--:R-:W-:Y:S02]  /*4050*/  FSETP.GT.AND P5, PT, R27, R12, PT ;  /* 0x0000000c1b00720b */ /* 0x008fe40003fa4000 */
[----:B0-----:R-:W-:Y:S02]  /*4060*/  FSETP.GT.AND P0, PT, R21, R10, PT ;  /* 0x0000000a1500720b */ /* 0x001fe40003f04000 */
[----:B------:R-:W-:Y:S02]  /*4070*/  @!P6 FSEL R27, R27, R12, P5 ;  /* 0x0000000c1b1be208 */ /* 0x000fe40002800000 */
[----:B------:R-:W-:-:S03]  /*4080*/  FSETP.NAN.AND P5, PT, R4, R4, PT ;  /* 0x000000040400720b */ /* 0x000fc60003fa8000 */
[----:B------:R-:W0:Y:S02]  /*4090*/  SHFL.BFLY PT, R12, R27, 0x8, 0x1f ;  /* 0x0d001f001b0c7f89 */ /* 0x000e2400000e0000 */
[----:B------:R-:W-:Y:S02]  /*40a0*/  @!P3 FSEL R4, R4, R13, P5 ;  /* 0x0000000d0404b208 */ /* 0x000fe40002800000 */
[----:B-1----:R-:W-:Y:S02]  /*40b0*/  FSETP.GT.AND P3, PT, R29, R14, PT ;  /* 0x0000000e1d00720b */ /* 0x002fe40003f64000 */
[C---:B------:R-:W-:Y:S01]  /*40c0*/  FSETP.NAN.AND P5, PT, R21.reuse, R21, PT ;  /* 0x000000151500720b */ /* 0x040fe20003fa8000 */
[----:B------:R-:W1:Y:S03]  /*40d0*/  SHFL.BFLY PT, R13, R4, 0x4, 0x1f ;  /* 0x0c801f00040d7f89 */ /* 0x000e6600000e0000 */
[----:B------:R-:W-:-:S02]  /*40e0*/  @!P0 FSEL R21, R21, R10, P5 ;  /* 0x0000000a15158208 */ /* 0x000fc40002800000 */
[C---:B----4-:R-:W-:Y:S02]  /*40f0*/  FSETP.GEU.AND P5, PT, R8.reuse, R11, PT ;  /* 0x0000000b0800720b */ /* 0x050fe40003fae000 */
[C---:B------:R-:W-:Y:S01]  /*4100*/  FSETP.NAN.AND P0, PT, R29.reuse, R29, PT ;  /* 0x0000001d1d00720b */ /* 0x040fe20003f08000 */
[----:B------:R-:W2:Y:S03]  /*4110*/  SHFL.BFLY PT, R10, R21, 0x4, 0x1f ;  /* 0x0c801f00150a7f89 */ /* 0x000ea600000e0000 */
[----:B------:R-:W-:Y:S02]  /*4120*/  @!P3 FSEL R29, R29, R14, P0 ;  /* 0x0000000e1d1db208 */ /* 0x000fe40000000000 */
[----:B------:R-:W-:-:S03]  /*4130*/  FSETP.NAN.AND P0, PT, R8, R8, PT ;  /* 0x000000080800720b */ /* 0x000fc60003f08000 */
[----:B------:R-:W3:Y:S02]  /*4140*/  SHFL.BFLY PT, R14, R29, 0x4, 0x1f ;  /* 0x0c801f001d0e7f89 */ /* 0x000ee400000e0000 */
[----:B------:R-:W-:Y:S02]  /*4150*/  @P5 FSEL R8, R8, R11, P0 ;  /* 0x0000000b08085208 */ /* 0x000fe40000000000 */
[----:B0-----:R-:W-:-:S03]  /*4160*/  FSETP.GT.AND P0, PT, R27, R12, PT ;  /* 0x0000000c1b00720b */ /* 0x001fc60003f04000 */
[----:B------:R-:W0:Y:S01]  /*4170*/  SHFL.BFLY PT, R11, R8, 0x2, 0x1f ;  /* 0x0c401f00080b7f89 */ /* 0x000e2200000e0000 */
[----:B------:R-:W-:Y:S02]  /*4180*/  FSETP.NAN.AND P3, PT, R27, R27, PT ;  /* 0x0000001b1b00720b */ /* 0x000fe40003f68000 */
[C---:B-1----:R-:W-:Y:S02]  /*4190*/  FSETP.GT.AND P5, PT, R4.reuse, R13, PT ;  /* 0x0000000d0400720b */ /* 0x042fe40003fa4000 */
[----:B------:R-:W-:-:S05]  /*41a0*/  FSETP.NAN.AND P6, PT, R4, R4, PT ;  /* 0x000000040400720b */ /* 0x000fca0003fc8000 */
[----:B------:R-:W-:Y:S02]  /*41b0*/  @!P0 FSEL R27, R27, R12, P3 ;  /* 0x0000000c1b1b8208 */ /* 0x000fe40001800000 */
[----:B--2---:R-:W-:-:S03]  /*41c0*/  FSETP.GT.AND P0, PT, R21, R10, PT ;  /* 0x0000000a1500720b */ /* 0x004fc60003f04000 */
[----:B------:R-:W1:Y:S01]  /*41d0*/  SHFL.BFLY PT, R12, R27, 0x4, 0x1f ;  /* 0x0c801f001b0c7f89 */ /* 0x000e6200000e0000 */
[----:B------:R-:W-:Y:S02]  /*41e0*/  @!P5 FSEL R4, R4, R13, P6 ;  /* 0x0000000d0404d208 */ /* 0x000fe40003000000 */
[----:B---3--:R-:W-:Y:S02]  /*41f0*/  FSETP.GT.AND P3, PT, R29, R14, PT ;  /* 0x0000000e1d00720b */ /* 0x008fe40003f64000 */
[----:B------:R-:W-:Y:S01]  /*4200*/  FSETP.NAN.AND P6, PT, R21, R21, PT ;  /* 0x000000151500720b */ /* 0x000fe20003fc8000 */
[----:B------:R-:W2:Y:S01]  /*4210*/  SHFL.BFLY PT, R13, R4, 0x2, 0x1f ;  /* 0x0c401f00040d7f89 */ /* 0x000ea200000e0000 */
[----:B0-----:R-:W-:-:S03]  /*4220*/  FSETP.GEU.AND P5, PT, R8, R11, PT ;  /* 0x0000000b0800720b */ /* 0x001fc60003fae000 */
[----:B------:R-:W-:Y:S02]  /*4230*/  @!P0 FSEL R21, R21, R10, P6 ;  /* 0x0000000a15158208 */ /* 0x000fe40003000000 */
[----:B------:R-:W-:-:S03]  /*4240*/  FSETP.NAN.AND P0, PT, R29, R29, PT ;  /* 0x0000001d1d00720b */ /* 0x000fc60003f08000 */
[----:B------:R-:W0:Y:S01]  /*4250*/  SHFL.BFLY PT, R10, R21, 0x2, 0x1f ;  /* 0x0c401f00150a7f89 */ /* 0x000e2200000e0000 */
[----:B------:R-:W-:Y:S02]  /*4260*/  @!P3 FSEL R29, R29, R14, P0 ;  /* 0x0000000e1d1db208 */ /* 0x000fe40000000000 */
[----:B------:R-:W-:-:S03]  /*4270*/  FSETP.NAN.AND P0, PT, R8, R8, PT ;  /* 0x000000080800720b */ /* 0x000fc60003f08000 */
[----:B------:R-:W3:Y:S01]  /*4280*/  SHFL.BFLY PT, R14, R29, 0x2, 0x1f ;  /* 0x0c401f001d0e7f89 */ /* 0x000ee200000e0000 */
[----:B------:R-:W-:Y:S02]  /*4290*/  @P5 FSEL R8, R8, R11, P0 ;  /* 0x0000000b08085208 */ /* 0x000fe40000000000 */
[----:B-1----:R-:W-:-:S03]  /*42a0*/  FSETP.GT.AND P0, PT, R27, R12, PT ;  /* 0x0000000c1b00720b */ /* 0x002fc60003f04000 */
[----:B------:R-:W1:Y:S01]  /*42b0*/  SHFL.BFLY PT, R11, R8, 0x1, 0x1f ;  /* 0x0c201f00080b7f89 */ /* 0x000e6200000e0000 */
[----:B------:R-:W-:Y:S02]  /*42c0*/  FSETP.NAN.AND P3, PT, R27, R27, PT ;  /* 0x0000001b1b00720b */ /* 0x000fe40003f68000 */
[C---:B--2---:R-:W-:Y:S02]  /*42d0*/  FSETP.GT.AND P5, PT, R4.reuse, R13, PT ;  /* 0x0000000d0400720b */ /* 0x044fe40003fa4000 */
[----:B------:R-:W-:-:S05]  /*42e0*/  FSETP.NAN.AND P6, PT, R4, R4, PT ;  /* 0x000000040400720b */ /* 0x000fca0003fc8000 */
[----:B------:R-:W-:Y:S02]  /*42f0*/  @!P0 FSEL R27, R27, R12, P3 ;  /* 0x0000000c1b1b8208 */ /* 0x000fe40001800000 */
[----:B0-----:R-:W-:-:S04]  /*4300*/  FSETP.GT.AND P0, PT, R21, R10, PT ;  /* 0x0000000a1500720b */ /* 0x001fc80003f04000 */
[----:B------:R-:W-:Y:S02]  /*4310*/  @!P5 FSEL R4, R4, R13, P6 ;  /* 0x0000000d0404d208 */ /* 0x000fe40003000000 */
[----:B---3--:R-:W-:Y:S02]  /*4320*/  FSETP.GT.AND P3, PT, R29, R14, PT ;  /* 0x0000000e1d00720b */ /* 0x008fe40003f64000 */
[----:B------:R-:W-:Y:S02]  /*4330*/  FSETP.NAN.AND P6, PT, R21, R21, PT ;  /* 0x000000151500720b */ /* 0x000fe40003fc8000 */
[----:B-1----:R-:W-:-:S03]  /*4340*/  FSETP.GEU.AND P5, PT, R8, R11, PT ;  /* 0x0000000b0800720b */ /* 0x002fc60003fae000 */
[----:B------:R-:W-:Y:S02]  /*4350*/  @!P0 FSEL R21, R21, R10, P6 ;  /* 0x0000000a15158208 */ /* 0x000fe40003000000 */
[----:B------:R-:W-:Y:S02]  /*4360*/  LOP3.LUT P0, RZ, R7, 0xf, RZ, 0xc0, !PT ;  /* 0x0000000f07ff7812 */ /* 0x000fe4000780c0ff */
[----:B------:R-:W-:Y:S02]  /*4370*/  FSETP.NAN.AND P6, PT, R29, R29, PT ;  /* 0x0000001d1d00720b */ /* 0x000fe40003fc8000 */
[----:B------:R-:W-:Y:S02]  /*4380*/  ISETP.LT.AND P0, PT, R7, 0x40, !P0 ;  /* 0x000000400700780c */ /* 0x000fe40004701270 */
[----:B------:R-:W-:Y:S02]  /*4390*/  @!P3 FSEL R29, R29, R14, P6 ;  /* 0x0000000e1d1db208 */ /* 0x000fe40003000000 */
[----:B------:R-:W-:-:S04]  /*43a0*/  FSETP.NAN.AND P3, PT, R8, R8, PT ;  /* 0x000000080800720b */ /* 0x000fc80003f68000 */
[----:B------:R-:W-:-:S05]  /*43b0*/  @P5 SEL R8, R8, R11, P3 ;  /* 0x0000000b08085207 */ /* 0x000fca0001800000 */
[----:B------:R-:W-:Y:S04]  /*43c0*/  @P0 STS [R7.X4], R8 ;  /* 0x0000000807000388 */ /* 0x000fe80000004800 */
[----:B------:R-:W-:Y:S06]  /*43d0*/  BAR.SYNC.DEFER_BLOCKING 0x0 ;  /* 0x0000000000007b1d */ /* 0x000fec0000010000 */
[----:B------:R-:W0:Y:S04]  /*43e0*/  SHFL.BFLY PT, R16, R27, 0x2, 0x1f ;  /* 0x0c401f001b107f89 */ /* 0x000e2800000e0000 */
[----:B------:R-:W-:Y:S04]  /*43f0*/  LDS R12, [RZ] ;  /* 0x00000000ff0c7984 */ /* 0x000fe80000000800 */
[----:B------:R-:W-:Y:S04]  /*4400*/  LDS R13, [0x40] ;  /* 0x00004000ff0d7984 */ /* 0x000fe80000000800 */
[----:B------:R-:W-:Y:S04]  /*4410*/  LDS R14, [0x80] ;  /* 0x00008000ff0e7984 */ /* 0x000fe80000000800 */
[----:B------:R-:W-:Y:S04]  /*4420*/  LDS R15, [0xc0] ;  /* 0x0000c000ff0f7984 */ /* 0x000fe80000000800 */
[----:B------:R-:W-:Y:S01]  /*4430*/  BAR.SYNC.DEFER_BLOCKING 0x0 ;  /* 0x0000000000007b1d */ /* 0x000fe20000010000 */
[----:B0-----:R-:W-:-:S05]  /*4440*/  FSETP.GT.AND P3, PT, R27, R16, PT ;  /* 0x000000101b00720b */ /* 0x001fca0003f64000 */
[----:B------:R-:W0:Y:S01]  /*4450*/  SHFL.BFLY PT, R11, R4, 0x1, 0x1f ;  /* 0x0c201f00040b7f89 */ /* 0x000e2200000e0000 */
[----:B------:R-:W-:-:S03]  /*4460*/  FSETP.NAN.AND P5, PT, R27, R27, PT ;  /* 0x0000001b1b00720b */ /* 0x000fc60003fa8000 */
[----:B------:R-:W1:Y:S04]  /*4470*/  SHFL.BFLY PT, R10, R21, 0x1, 0x1f ;  /* 0x0c201f00150a7f89 */ /* 0x000e6800000e0000 */
[----:B------:R-:W-:Y:S01]  /*4480*/  @!P3 FSEL R27, R27, R16, P5 ;  /* 0x000000101b1bb208 */ /* 0x000fe20002800000 */
[----:B------:R-:W2:Y:S04]  /*4490*/  SHFL.BFLY PT, R17, R29, 0x1, 0x1f ;  /* 0x0c201f001d117f89 */ /* 0x000ea800000e0000 */
[----:B------:R-:W3:Y:S01]  /*44a0*/  SHFL.BFLY PT, R16, R27, 0x1, 0x1f ;  /* 0x0c201f001b107f89 */ /* 0x000ee200000e0000 */
[----:B------:R-:W-:-:S02]  /*44b0*/  FSETP.NAN.AND P5, PT, R4, R4, PT ;  /* 0x000000040400720b */ /* 0x000fc40003fa8000 */
[----:B0-----:R-:W-:Y:S01]  /*44c0*/  FSETP.GT.AND P3, PT, R4, R11, PT ;  /* 0x0000000b0400720b */ /* 0x001fe20003f64000 */
[----:B------:R-:W-:Y:S04]  /*44d0*/  STS.128 [RZ], R12 ;  /* 0x0000000cff007388 */ /* 0x000fe80000000c00 */
[----:B------:R-:W-:Y:S01]  /*44e0*/  BAR.SYNC.DEFER_BLOCKING 0x0 ;  /* 0x0000000000007b1d */ /* 0x000fe20000010000 */
[----:B------:R-:W-:-:S07]  /*44f0*/  FSETP.NAN.AND P6, PT, R21, R21, PT ;  /* 0x000000151500720b */ /* 0x000fce0003fc8000 */
[----:B------:R-:W-:Y:S02]  /*4500*/  @!P3 SEL R4, R4, R11, P5 ;  /* 0x0000000b0404b207 */ /* 0x000fe40002800000 */
[----:B------:R-:W-:Y:S02]  /*4510*/  FSETP.NAN.AND P5, PT, R29, R29, PT ;  /* 0x0000001d1d00720b */ /* 0x000fe40003fa8000 */
[----:B------:R-:W-:Y:S02]  /*4520*/  FSETP.NAN.AND P3, PT, R27, R27, PT ;  /* 0x0000001b1b00720b */ /* 0x000fe40003f68000 */
[----:B------:R-:W-:Y:S02]  /*4530*/  LOP3.LUT R20, R7, 0x3, RZ, 0xc0, !PT ;  /* 0x0000000307147812 */ /* 0x000fe400078ec0ff */
[----:B-1----:R-:W-:Y:S02]  /*4540*/  SEL R8, R21, R10, P6 ;  /* 0x0000000a15087207 */ /* 0x002fe40003000000 */
[----:B--2---:R-:W-:-:S02]  /*4550*/  FSETP.GT.AND P6, PT, R29, R17, PT ;  /* 0x000000111d00720b */ /* 0x004fc40003fc4000 */
[----:B------:R-:W-:Y:S02]  /*4560*/  SEL R17, R29, R17, P5 ;  /* 0x000000111d117207 */ /* 0x000fe40002800000 */
[CC--:B---3--:R-:W-:Y:S02]  /*4570*/  SEL R11, R27.reuse, R16.reuse, P3 ;  /* 0x000000101b0b7207 */ /* 0x0c8fe40001800000 */
[----:B------:R-:W-:Y:S02]  /*4580*/  FSETP.GT.AND P5, PT, R27, R16, PT ;  /* 0x000000101b00720b */ /* 0x000fe40003fa4000 */
[----:B------:R-:W-:Y:S04]  /*4590*/  LDS R16, [R20.X4] ;  /* 0x0000000014107984 */ /* 0x000fe80000004800 */
[----:B------:R-:W-:Y:S01]  /*45a0*/  BAR.SYNC.DEFER_BLOCKING 0x0 ;  /* 0x0000000000007b1d */ /* 0x000fe20000010000 */
[----:B------:R-:W-:-:S02]  /*45b0*/  FSETP.GT.AND P3, PT, R21, R10, PT ;  /* 0x0000000a1500720b */ /* 0x000fc40003f64000 */
[----:B------:R-:W-:Y:S02]  /*45c0*/  SEL R17, R29, R17, P6 ;  /* 0x000000111d117207 */ /* 0x000fe40003000000 */
[----:B------:R-:W-:Y:S02]  /*45d0*/  SEL R21, R21, R8, P3 ;  /* 0x0000000815157207 */ /* 0x000fe40001800000 */
[----:B------:R-:W-:Y:S01]  /*45e0*/  SEL R11, R27, R11, P5 ;  /* 0x0000000b1b0b7207 */ /* 0x000fe20002800000 */
[----:B------:R-:W-:Y:S04]  /*45f0*/  @!P2 STS [R6], R4 ;  /* 0x000000040600a388 */ /* 0x000fe80000000800 */
[----:B------:R-:W-:Y:S04]  /*4600*/  @!P2 STS [R6+0x40], R21 ;  /* 0x000040150600a388 */ /* 0x000fe80000000800 */
[----:B------:R-:W-:Y:S04]  /*4610*/  @!P2 STS [R6+0x80], R11 ;  /* 0x0000800b0600a388 */ /* 0x000fe80000000800 */
[----:B------:R-:W-:Y:S04]  /*4620*/  @!P2 STS [R6+0xc0], R17 ;  /* 0x0000c0110600a388 */ /* 0x000fe80000000800 */
[----:B------:R-:W-:Y:S06]  /*4630*/  BAR.SYNC.DEFER_BLOCKING 0x0 ;  /* 0x0000000000007b1d */ /* 0x000fec0000010000 */
[----:B------:R-:W0:Y:S04]  /*4640*/  @!P4 LDS R9, [R7.X4] ;  /* 0x000000000709c984 */ /* 0x000e280000004800 */
[----:B0-----:R-:W0:Y:S01]  /*4650*/  SHFL.BFLY PT, R8, R9, 0x8, 0x1f ;  /* 0x0d001f0009087f89 */ /* 0x001e2200000e0000 */
[----:B------:R-:W-:-:S02]  /*4660*/  FSETP.NAN.AND P3, PT, R9, R9, PT ;  /* 0x000000090900720b */ /* 0x000fc40003f68000 */
[----:B0-----:R-:W-:-:S04]  /*4670*/  FSETP.GT.AND P2, PT, R9, R8, PT ;  /* 0x000000080900720b */ /* 0x001fc80003f44000 */
[----:B------:R-:W-:-:S04]  /*4680*/  FSEL R8, R9, R8, P2 ;  /* 0x0000000809087208 */ /* 0x000fc80001000000 */
[----:B------:R-:W-:-:S05]  /*4690*/  FSEL R18, R9, R8, P3 ;  /* 0x0000000809127208 */ /* 0x000fca0001800000 */
[----:B------:R-:W0:Y:S01]  /*46a0*/  SHFL.BFLY PT, R19, R18, 0x4, 0x1f ;  /* 0x0c801f0012137f89 */ /* 0x000e2200000e0000 */
[C---:B------:R-:W-:Y:S02]  /*46b0*/  FSETP.NAN.AND P3, PT, R18.reuse, R18, PT ;  /* 0x000000121200720b */ /* 0x040fe40003f68000 */
[----:B0-----:R-:W-:-:S13]  /*46c0*/  FSETP.GT.AND P2, PT, R18, R19, PT ;  /* 0x000000131200720b */ /* 0x001fda0003f44000 */
[----:B------:R-:W-:-:S05]  /*46d0*/  @!P2 FSEL R18, R18, R19, P3 ;  /* 0x000000131212a208 */ /* 0x000fca0001800000 */
[----:B------:R-:W0:Y:S01]  /*46e0*/  SHFL.BFLY PT, R11, R18, 0x2, 0x1f ;  /* 0x0c401f00120b7f89 */ /* 0x000e2200000e0000 */
[C---:B------:R-:W-:Y:S02]  /*46f0*/  FSETP.NAN.AND P3, PT, R18.reuse, R18, PT ;  /* 0x000000121200720b */ /* 0x040fe40003f68000 */
[----:B0-----:R-:W-:-:S13]  /*4700*/  FSETP.GT.AND P2, PT, R18, R11, PT ;  /* 0x0000000b1200720b */ /* 0x001fda0003f44000 */
[----:B------:R-:W-:-:S05]  /*4710*/  @!P2 FSEL R18, R18, R11, P3 ;  /* 0x0000000b1212a208 */ /* 0x000fca0001800000 */
[----:B------:R-:W0:Y:S01]  /*4720*/  SHFL.BFLY PT, R9, R18, 0x1, 0x1f ;  /* 0x0c201f0012097f89 */ /* 0x000e2200000e0000 */
[C---:B------:R-:W-:Y:S02]  /*4730*/  FSETP.NAN.AND P3, PT, R18.reuse, R18, PT ;  /* 0x000000121200720b */ /* 0x040fe40003f68000 */
[----:B0-----:R-:W-:-:S13]  /*4740*/  FSETP.GT.AND P2, PT, R18, R9, PT ;  /* 0x000000091200720b */ /* 0x001fda0003f44000 */
[----:B------:R-:W-:-:S05]  /*4750*/  @!P2 SEL R18, R18, R9, P3 ;  /* 0x000000091212a207 */ /* 0x000fca0001800000 */
[----:B------:R-:W-:Y:S04]  /*4760*/  @P0 STS [R7.X4], R18 ;  /* 0x0000001207000388 */ /* 0x000fe80000004800 */
[----:B------:R-:W-:Y:S06]  /*4770*/  BAR.SYNC.DEFER_BLOCKING 0x0 ;  /* 0x0000000000007b1d */ /* 0x000fec0000010000 */
[----:B------:R-:W0:Y:S04]  /*4780*/  LDS R8, [RZ] ;  /* 0x00000000ff087984 */ /* 0x000e280000000800 */
[----:B------:R-:W1:Y:S04]  /*4790*/  LDS R9, [0x40] ;  /* 0x00004000ff097984 */ /* 0x000e680000000800 */
[----:B------:R-:W2:Y:S04]  /*47a0*/  LDS R10, [0x80] ;  /* 0x00008000ff0a7984 */ /* 0x000ea80000000800 */
[----:B------:R-:W3:Y:S04]  /*47b0*/  LDS R11, [0xc0] ;  /* 0x0000c000ff0b7984 */ /* 0x000ee80000000800 */
[----:B------:R-:W-:Y:S01]  /*47c0*/  BAR.SYNC.DEFER_BLOCKING 0x0 ;  /* 0x0000000000007b1d */ /* 0x000fe20000010000 */
[----:B------:R-:W-:-:S04]  /*47d0*/  FSETP.GE.AND P0, PT, R12, RZ, PT ;  /* 0x000000ff0c00720b */ /* 0x000fc80003f06000 */
[----:B------:R-:W-:Y:S02]  /*47e0*/  FSEL R12, R12, RZ, !P0 ;  /* 0x000000ff0c0c7208 */ /* 0x000fe40004000000 */
[C---:B------:R-:W-:Y:S02]  /*47f0*/  FSETP.GE.AND P3, PT, R13.reuse, RZ, PT ;  /* 0x000000ff0d00720b */ /* 0x040fe40003f66000 */
[C---:B------:R-:W-:Y:S01]  /*4800*/  FSETP.GE.AND P2, PT, R14.reuse, RZ, PT ;  /* 0x000000ff0e00720b */ /* 0x040fe20003f46000 */
[----:B------:R-:W-:Y:S01]  /*4810*/  FADD R12, RZ, -R12 ;  /* 0x8000000cff0c7221 */ /* 0x000fe20000000000 */
[----:B------:R-:W-:Y:S02]  /*4820*/  FSEL R13, R13, RZ, !P3 ;  /* 0x000000ff0d0d7208 */ /* 0x000fe40005800000 */
[----:B------:R-:W-:Y:S02]  /*4830*/  FSEL R14, R14, RZ, !P2 ;  /* 0x000000ff0e0e7208 */ /* 0x000fe40005000000 */
[----:B------:R-:W-:-:S02]  /*4840*/  FSETP.NAN.AND P3, PT, R12, R12, PT ;  /* 0x0000000c0c00720b */ /* 0x000fc40003f68000 */
[C---:B------:R-:W-:Y:S01]  /*4850*/  FSETP.GE.AND P0, PT, R15.reuse, RZ, PT ;  /* 0x000000ff0f00720b */ /* 0x040fe20003f06000 */
[----:B------:R-:W-:Y:S01]  /*4860*/  FADD R13, RZ, -R13 ;  /* 0x8000000dff0d7221 */ /* 0x000fe20000000000 */
[----:B------:R-:W-:Y:S01]  /*4870*/  FADD R14, RZ, -R14 ;  /* 0x8000000eff0e7221 */ /* 0x000fe20000000000 */
[C---:B0-----:R-:W-:Y:S02]  /*4880*/  FSETP.GTU.AND P2, PT, R8.reuse, RZ, PT ;  /* 0x000000ff0800720b */ /* 0x041fe40003f4c000 */
[----:B------:R-:W-:Y:S02]  /*4890*/  FSEL R15, R15, RZ, !P0 ;  /* 0x000000ff0f0f7208 */ /* 0x000fe40004000000 */
[----:B------:R-:W-:Y:S02]  /*48a0*/  FSEL R17, R8, RZ, P2 ;  /* 0x000000ff08117208 */ /* 0x000fe40001000000 */
[----:B------:R-:W-:Y:S01]  /*48b0*/  FSETP.NAN.AND P0, PT, R13, R13, PT ;  /* 0x0000000d0d00720b */ /* 0x000fe20003f08000 */
[----:B------:R-:W-:Y:S01]  /*48c0*/  FADD R15, RZ, -R15 ;  /* 0x8000000fff0f7221 */ /* 0x000fe20000000000 */
[----:B------:R-:W-:-:S02]  /*48d0*/  FSETP.GT.AND P5, PT, R12, R17, PT ;  /* 0x000000110c00720b */ /* 0x000fc40003fa4000 */
[C---:B-1----:R-:W-:Y:S02]  /*48e0*/  FSETP.GTU.AND P6, PT, R9.reuse, RZ, PT ;  /* 0x000000ff0900720b */ /* 0x042fe40003fcc000 */
[----:B------:R-:W-:Y:S02]  /*48f0*/  FSETP.NAN.AND P2, PT, R14, R14, PT ;  /* 0x0000000e0e00720b */ /* 0x000fe40003f48000 */
[----:B--2---:R-:W-:Y:S02]  /*4900*/  FSETP.GTU.AND P4, PT, R10, RZ, PT ;  /* 0x000000ff0a00720b */ /* 0x004fe40003f8c000 */
[----:B------:R-:W-:Y:S02]  /*4910*/  @!P3 FSEL R12, R12, R17, P5 ;  /* 0x000000110c0cb208 */ /* 0x000fe40002800000 */
[----:B------:R-:W-:Y:S02]  /*4920*/  FSEL R6, R9, RZ, P6 ;  /* 0x000000ff09067208 */ /* 0x000fe40003000000 */
[----:B---3--:R-:W-:-:S02]  /*4930*/  FSETP.GTU.AND P5, PT, R11, RZ, PT ;  /* 0x000000ff0b00720b */ /* 0x008fc40003fac000 */
[----:B------:R-:W-:Y:S02]  /*4940*/  FSEL R17, R10, RZ, P4 ;  /* 0x000000ff0a117208 */ /* 0x000fe40002000000 */
[----:B------:R-:W-:Y:S02]  /*4950*/  FSETP.NAN.AND P3, PT, R15, R15, PT ;  /* 0x0000000f0f00720b */ /* 0x000fe40003f68000 */
[----:B------:R-:W-:Y:S01]  /*4960*/  FSETP.GT.AND P4, PT, R13, R6, PT ;  /* 0x000000060d00720b */ /* 0x000fe20003f84000 */
[----:B------:R-:W-:Y:S01]  /*4970*/  FMUL R12, R12, 0.0078740157186985015869 ;  /* 0x3c0102040c0c7820 */ /* 0x000fe20000400000 */
[----:B------:R-:W-:Y:S01]  /*4980*/  FSEL R4, R11, RZ, P5 ;  /* 0x000000ff0b047208 */ /* 0x000fe20002800000 */
[----:B------:R0:W-:Y:S04]  /*4990*/  STS.128 [RZ], R8 ;  /* 0x00000008ff007388 */ /* 0x0001e80000000c00 */
[----:B------:R-:W-:Y:S01]  /*49a0*/  BAR.SYNC.DEFER_BLOCKING 0x0 ;  /* 0x0000000000007b1d */ /* 0x000fe20000010000 */
[----:B------:R-:W-:-:S02]  /*49b0*/  FSETP.GT.AND P5, PT, R14, R17, PT ;  /* 0x000000110e00720b */ /* 0x000fc40003fa4000 */
[----:B------:R-:W-:Y:S02]  /*49c0*/  @!P0 FSEL R13, R13, R6, P4 ;  /* 0x000000060d0d8208 */ /* 0x000fe40002000000 */
[----:B------:R-:W-:Y:S02]  /*49d0*/  @!P2 FSEL R14, R14, R17, P5 ;  /* 0x000000110e0ea208 */ /* 0x000fe40002800000 */
[-C--:B------:R-:W-:Y:S02]  /*49e0*/  FSETP.GT.AND P0, PT, R15, R4.reuse, PT ;  /* 0x000000040f00720b */ /* 0x080fe40003f04000 */
[----:B------:R-:W-:Y:S01]  /*49f0*/  FSETP.GT.AND P2, PT, R12, 9.9999997473787516356e-06, PT ;  /* 0x3727c5ac0c00780b */ /* 0x000fe20003f44000 */
[----:B------:R-:W-:Y:S01]  /*4a00*/  FMUL R6, R13, 0.0078740157186985015869 ;  /* 0x3c0102040d067820 */ /* 0x000fe20000400000 */
[----:B------:R-:W-:Y:S01]  /*4a10*/  @!P3 FSEL R15, R15, R4, P0 ;  /* 0x000000040f0fb208 */ /* 0x000fe20000000000 */
[----:B------:R-:W-:Y:S01]  /*4a20*/  FMUL R14, R14, 0.0078740157186985015869 ;  /* 0x3c0102040e0e7820 */ /* 0x000fe20000400000 */
[----:B------:R-:W-:-:S02]  /*4a30*/  FSETP.NAN.AND P4, PT, R12, R12, PT ;  /* 0x0000000c0c00720b */ /* 0x000fc40003f88000 */
[----:B------:R-:W-:Y:S01]  /*4a40*/  FSETP.GT.AND P3, PT, R6, 9.9999997473787516356e-06, PT ;  /* 0x3727c5ac0600780b */ /* 0x000fe20003f64000 */
[----:B------:R-:W-:Y:S01]  /*4a50*/  FMUL R15, R15, 0.0078740157186985015869 ;  /* 0x3c0102040f0f7820 */ /* 0x000fe20000400000 */
[----:B------:R-:W-:Y:S02]  /*4a60*/  FSETP.GT.AND P0, PT, R14, 9.9999997473787516356e-06, PT ;  /* 0x3727c5ac0e00780b */ /* 0x000fe40003f04000 */
[----:B------:R-:W-:-:S03]  /*4a70*/  FSETP.NAN.AND P5, PT, R6, R6, PT ;  /* 0x000000060600720b */ /* 0x000fc60003fa8000 */
[----:B------:R-:W-:Y:S02]  /*4a80*/  @!P2 FSEL R12, R12, 9.9999997473787516356e-06, P4 ;  /* 0x3727c5ac0c0ca808 */ /* 0x000fe40002000000 */
[----:B------:R-:W-:Y:S01]  /*4a90*/  FSETP.GT.AND P2, PT, R15, 9.9999997473787516356e-06, PT ;  /* 0x3727c5ac0f00780b */ /* 0x000fe20003f44000 */
[----:B------:R-:W1:Y:S01]  /*4aa0*/  LDS R13, [R20.X4] ;  /* 0x00000000140d7984 */ /* 0x000e620000004800 */
[----:B------:R-:W-:Y:S02]  /*4ab0*/  FSETP.GT.AND P4, PT, |R12|, 8.50705917302346158658e+37, PT ;  /* 0x7e8000000c00780b */ /* 0x000fe40003f84200 */
[----:B------:R-:W-:Y:S02]  /*4ac0*/  FSETP.NAN.AND P6, PT, R14, R14, PT ;  /* 0x0000000e0e00720b */ /* 0x000fe40003fc8000 */
[----:B------:R-:W-:Y:S02]  /*4ad0*/  @!P3 FSEL R6, R6, 9.9999997473787516356e-06, P5 ;  /* 0x3727c5ac0606b808 */ /* 0x000fe40002800000 */
[----:B------:R-:W-:Y:S01]  /*4ae0*/  FSETP.GEU.AND P5, PT, |R12|, 1.175494350822287508e-38, PT ;  /* 0x008000000c00780b */ /* 0x000fe20003fae200 */
[----:B0-----:R-:W-:Y:S01]  /*4af0*/  IMAD.MOV.U32 R8, RZ, RZ, 0x3e800000 ;  /* 0x3e800000ff087424 */ /* 0x001fe200078e00ff */
[----:B------:R-:W-:-:S02]  /*4b00*/  @!P0 FSEL R14, R14, 9.9999997473787516356e-06, P6 ;  /* 0x3727c5ac0e0e8808 */ /* 0x000fc40003000000 */
[C---:B------:R-:W-:Y:S02]  /*4b10*/  FSETP.NAN.AND P3, PT, R15.reuse, R15, PT ;  /* 0x0000000f0f00720b */ /* 0x040fe40003f68000 */
[C---:B------:R-:W-:Y:S02]  /*4b20*/  FSETP.GT.AND P0, PT, |R6|.reuse, 8.50705917302346158658e+37, PT ;  /* 0x7e8000000600780b */ /* 0x040fe40003f04200 */
[----:B------:R-:W-:Y:S02]  /*4b30*/  @!P2 FSEL R15, R15, 9.9999997473787516356e-06, P3 ;  /* 0x3727c5ac0f0fa808 */ /* 0x000fe40001800000 */
[----:B------:R-:W-:Y:S01]  /*4b40*/  FSETP.GEU.AND P6, PT, |R6|, 1.175494350822287508e-38, PT ;  /* 0x008000000600780b */ /* 0x000fe20003fce200 */
[----:B------:R-:W-:Y:S01]  /*4b50*/  @P4 FMUL R12, R12, 0.25 ;  /* 0x3e8000000c0c4820 */ /* 0x000fe20000400000 */
[----:B------:R-:W-:Y:S02]  /*4b60*/  FSEL R9, R8, 1, P4 ;  /* 0x3f80000008097808 */ /* 0x000fe40002000000 */
[----:B------:R-:W-:-:S02]  /*4b70*/  FSETP.GT.AND P2, PT, |R14|, 8.50705917302346158658e+37, PT ;  /* 0x7e8000000e00780b */ /* 0x000fc40003f44200 */
[----:B------:R-:W-:Y:S01]  /*4b80*/  FSETP.GT.AND P4, PT, |R15|, 8.50705917302346158658e+37, PT ;  /* 0x7e8000000f00780b */ /* 0x000fe20003f84200 */
[----:B------:R-:W-:Y:S01]  /*4b90*/  @!P5 FMUL R12, R12, 16777216 ;  /* 0x4b8000000c0cd820 */ /* 0x000fe20000400000 */
[----:B------:R-:W-:Y:S01]  /*4ba0*/  @!P5 FMUL R9, R9, 16777216 ;  /* 0x4b8000000909d820 */ /* 0x000fe20000400000 */
[----:B------:R-:W-:Y:S02]  /*4bb0*/  FSETP.GEU.AND P3, PT, |R14|, 1.175494350822287508e-38, PT ;  /* 0x008000000e00780b */ /* 0x000fe40003f6e200 */
[----:B------:R-:W-:Y:S01]  /*4bc0*/  FSETP.GEU.AND P5, PT, |R15|, 1.175494350822287508e-38, PT ;  /* 0x008000000f00780b */ /* 0x000fe20003fae200 */
[----:B------:R-:W-:Y:S01]  /*4bd0*/  @P0 FMUL R6, R6, 0.25 ;  /* 0x3e80000006060820 */ /* 0x000fe20000400000 */
[----:B------:R-:W0:Y:S03]  /*4be0*/  MUFU.RCP R12, R12 ;  /* 0x0000000c000c7308 */ /* 0x000e260000001000 */
[----:B------:R-:W-:Y:S01]  /*4bf0*/  @!P6 FMUL R6, R6, 16777216 ;  /* 0x4b8000000606e820 */ /* 0x000fe20000400000 */
[----:B------:R-:W-:-:S02]  /*4c00*/  @P2 FMUL R14, R14, 0.25 ;  /* 0x3e8000000e0e2820 */ /* 0x000fc40000400000 */
[----:B------:R-:W-:-:S03]  /*4c10*/  @P4 FMUL R15, R15, 0.25 ;  /* 0x3e8000000f0f4820 */ /* 0x000fc60000400000 */
[----:B------:R-:W2:Y:S01]  /*4c20*/  MUFU.RCP R6, R6 ;  /* 0x0000000600067308 */ /* 0x000ea20000001000 */
[----:B------:R-:W-:Y:S01]  /*4c30*/  @!P3 FMUL R14, R14, 16777216 ;  /* 0x4b8000000e0eb820 */ /* 0x000fe20000400000 */
[----:B------:R-:W-:Y:S01]  /*4c40*/  @!P5 FMUL R15, R15, 16777216 ;  /* 0x4b8000000f0fd820 */ /* 0x000fe20000400000 */
[----:B------:R-:W-:Y:S02]  /*4c50*/  FSEL R11, R8, 1, P0 ;  /* 0x3f800000080b7808 */ /* 0x000fe40000000000 */
[----:B------:R-:W-:Y:S02]  /*4c60*/  LOP3.LUT P0, RZ, R7, 0x1fc, RZ, 0xc0, !PT ;  /* 0x000001fc07ff7812 */ /* 0x000fe4000780c0ff */
[----:B------:R-:W-:Y:S01]  /*4c70*/  LOP3.LUT R21, R2, 0x3, R7, 0xf8, !PT ;  /* 0x0000000302157812 */ /* 0x000fe200078ef807 */
[----:B------:R-:W3:Y:S03]  /*4c80*/  MUFU.RCP R14, R14 ;  /* 0x0000000e000e7308 */ /* 0x000ee60000001000 */
[----:B------:R-:W-:-:S05]  /*4c90*/  ISETP.LT.AND P0, PT, R21, 0x1010, !P0 ;  /* 0x000010101500780c */ /* 0x000fca0004701270 */
[----:B------:R-:W4:Y:S01]  /*4ca0*/  MUFU.RCP R15, R15 ;  /* 0x0000000f000f7308 */ /* 0x000f220000001000 */
[----:B------:R-:W-:Y:S01]  /*4cb0*/  @!P6 FMUL R11, R11, 16777216 ;  /* 0x4b8000000b0be820 */ /* 0x000fe20000400000 */
[----:B0-----:R-:W-:Y:S01]  /*4cc0*/  FMUL R4, R12, R9 ;  /* 0x000000090c047220 */ /* 0x001fe20000400000 */
[----:B-1----:R-:W-:Y:S02]  /*4cd0*/  F2FP.BF16.PACK_AB R2, R13, R16 ;  /* 0x000000100d02723e */ /* 0x002fe400000010ff */
[C---:B------:R-:W-:Y:S02]  /*4ce0*/  FSEL R13, R8.reuse, 1, P2 ;  /* 0x3f800000080d7808 */ /* 0x040fe40001000000 */
[----:B------:R-:W-:Y:S01]  /*4cf0*/  FSEL R12, R8, 1, P4 ;  /* 0x3f800000080c7808 */ /* 0x000fe20002000000 */
[----:B--2---:R-:W-:Y:S01]  /*4d00*/  FMUL R22, R6, R11 ;  /* 0x0000000b06167220 */ /* 0x004fe20000400000 */
[-C--:B------:R-:W-:Y:S01]  /*4d10*/  IMAD.WIDE R6, R21, R0.reuse, c[0x0][0x180] ;  /* 0x0000600015067625 */ /* 0x080fe200078e0200 */
[----:B------:R-:W-:Y:S01]  /*4d20*/  PRMT R17, R2, 0x7632, R17 ;  /* 0x0000763202117816 */ /* 0x000fe20000000011 */
[----:B------:R-:W-:Y:S01]  /*4d30*/  @!P3 FMUL R13, R13, 16777216 ;  /* 0x4b8000000d0db820 */ /* 0x000fe20000400000 */
[----:B------:R-:W-:Y:S01]  /*4d40*/  @!P5 FMUL R12, R12, 16777216 ;  /* 0x4b8000000c0cd820 */ /* 0x000fe20000400000 */
[----:B------:R-:W-:Y:S01]  /*4d50*/  IMAD.WIDE R8, R21, R0, c[0x0][0x188] ;  /* 0x0000620015087625 */ /* 0x000fe200078e0200 */
[----:B------:R-:W-:-:S03]  /*4d60*/  PRMT R19, R2, 0x7610, R19 ;  /* 0x0000761002137816 */ /* 0x000fc60000000013 */
[----:B------:R-:W-:Y:S01]  /*4d70*/  IMAD.WIDE R10, R21, R0, c[0x0][0x190] ;  /* 0x00006400150a7625 */ /* 0x000fe200078e0200 */
[----:B------:R0:W-:Y:S01]  /*4d80*/  @P0 STG.E.U16 [R6.64], R2 ;  /* 0x0000000206000986 */ /* 0x0001e2000c101504 */
[----:B---3--:R-:W-:Y:S01]  /*4d90*/  FMUL R23, R14, R13 ;  /* 0x0000000d0e177220 */ /* 0x008fe20000400000 */
[----:B----4-:R-:W-:Y:S01]  /*4da0*/  FMUL R24, R15, R12 ;  /* 0x0000000c0f187220 */ /* 0x010fe20000400000 */
[CC--:B------:R-:W-:Y:S01]  /*4db0*/  IMAD.WIDE R12, R21.reuse, R0.reuse, c[0x0][0x198] ;  /* 0x00006600150c7625 */ /* 0x0c0fe200078e0200 */
[----:B------:R1:W-:Y:S01]  /*4dc0*/  @P0 STG.E.U16 [R8.64], R17 ;  /* 0x0000001108000986 */ /* 0x0003e2000c101504 */
[C---:B------:R-:W-:Y:S02]  /*4dd0*/  PRMT R25, R2.reuse, 0x7632, R25 ;  /* 0x0000763202197816 */ /* 0x040fe40000000019 */
[----:B------:R-:W-:Y:S01]  /*4de0*/  IMAD.WIDE R14, R21, R0, c[0x0][0x1a0] ;  /* 0x00006800150e7625 */ /* 0x000fe200078e0200 */
[----:B------:R2:W-:Y:S01]  /*4df0*/  @P0 STG.E.U16 [R10.64], R19 ;  /* 0x000000130a000986 */ /* 0x0005e2000c101504 */
[----:B------:R-:W-:-:S02]  /*4e00*/  PRMT R26, R2, 0x7610, R26 ;  /* 0x00007610021a7816 */ /* 0x000fc4000000001a */
[C---:B0-----:R-:W-:Y:S02]  /*4e10*/  PRMT R7, R2.reuse, 0x7632, R7 ;  /* 0x0000763202077816 */ /* 0x041fe40000000007 */
[C---:B------:R-:W-:Y:S01]  /*4e20*/  PRMT R27, R2.reuse, 0x7632, R27 ;  /* 0x00007632021b7816 */ /* 0x040fe2000000001b */
[----:B-1----:R-:W-:Y:S01]  /*4e30*/  IMAD.WIDE R16, R21, R0, c[0x0][0x1a8] ;  /* 0x00006a0015107625 */ /* 0x002fe200078e0200 */
[----:B--2---:R-:W-:-:S03]  /*4e40*/  PRMT R11, R2, 0x7610, R11 ;  /* 0x00007610020b7816 */ /* 0x004fc6000000000b */
[CC--:B------:R-:W-:Y:S01]  /*4e50*/  IMAD.WIDE R18, R21.reuse, R0.reuse, c[0x0][0x1b0] ;  /* 0x00006c0015127625 */ /* 0x0c0fe200078e0200 */
[----:B------:R-:W-:Y:S03]  /*4e60*/  @P0 STG.E.U16 [R12.64], R7 ;  /* 0x000000070c000986 */ /* 0x000fe6000c101504 */
[----:B------:R-:W-:Y:S01]  /*4e70*/  IMAD.WIDE R20, R21, R0, c[0x0][0x1b8] ;  /* 0x00006e0015147625 */ /* 0x000fe200078e0200 */
[----:B------:R0:W-:Y:S04]  /*4e80*/  @P0 STG.E.U16 [R14.64], R11 ;  /* 0x0000000b0e000986 */ /* 0x0001e8000c101504 */
[----:B------:R-:W-:Y:S04]  /*4e90*/  @P0 STG.E.U16 [R16.64], R25 ;  /* 0x0000001910000986 */ /* 0x000fe8000c101504 */
[----:B------:R-:W-:Y:S04]  /*4ea0*/  @P0 STG.E.U16 [R18.64], R26 ;  /* 0x0000001a12000986 */ /* 0x000fe8000c101504 */
[----:B------:R-:W-:Y:S04]  /*4eb0*/  @P0 STG.E.U16 [R20.64], R27 ;  /* 0x0000001b14000986 */ /* 0x000fe8000c101504 */
[----:B------:R-:W-:Y:S01]  /*4ec0*/  BAR.SYNC.DEFER_BLOCKING 0x0 ;  /* 0x0000000000007b1d */ /* 0x000fe20000010000 */
[----:B------:R-:W-:-:S02]  /*4ed0*/  SHF.R.S32.HI R2, RZ, 0x1f, R3 ;  /* 0x0000001fff027819 */ /* 0x000fc40000011403 */
[C---:B------:R-:W-:Y:S01]  /*4ee0*/  LEA R6, P0, R3.reuse, c[0x0][0x178], 0x1 ;  /* 0x00005e0003067a11 */ /* 0x040fe200078008ff */
[----:B------:R-:W-:Y:S01]  /*4ef0*/  CS2R R8, SRZ ;  /* 0x0000000000087805 */ /* 0x000fe2000001ff00 */
[----:B0-----:R-:W-:Y:S01]  /*4f00*/  CS2R R10, SRZ ;  /* 0x00000000000a7805 */ /* 0x001fe2000001ff00 */
[----:B------:R0:W-:Y:S04]  /*4f10*/  STS [RZ], R4 ;  /* 0x00000004ff007388 */ /* 0x0001e80000000800 */
[----:B------:R-:W-:Y:S04]  /*4f20*/  STS [0x8], R22 ;  /* 0x00000816ff007388 */ /* 0x000fe80000000800 */
[----:B------:R-:W-:Y:S04]  /*4f30*/  STS [0x10], R23 ;  /* 0x00001017ff007388 */ /* 0x000fe80000000800 */
[----:B------:R-:W-:Y:S04]  /*4f40*/  STS [0x18], R24 ;  /* 0x00001818ff007388 */ /* 0x000fe80000000800 */
[----:B------:R-:W-:Y:S01]  /*4f50*/  BAR.SYNC.DEFER_BLOCKING 0x0 ;  /* 0x0000000000007b1d */ /* 0x000fe20000010000 */
[----:B------:R-:W-:-:S05]  /*4f60*/  LEA.HI.X R7, R3, c[0x0][0x17c], R2, 0x1, P0 ;  /* 0x00005f0003077a11 */ /* 0x000fca00000f0c02 */
[----:B------:R-:W0:Y:S04]  /*4f70*/  @!P1 LDG.E.EF.128 R8, [R6.64] ;  /* 0x0000000406089981 */ /* 0x000e28000c0e1d00 */
[----:B------:R-:W1:Y:S01]  /*4f80*/  LDS R5, [R5.X8] ;  /* 0x0000000005057984 */ /* 0x000e620000008800 */
[----:B0-----:R-:W-:-:S04]  /*4f90*/  IMAD.U32 R4, R8, 0x10000, RZ ;  /* 0x0001000008047824 */ /* 0x001fc800078e00ff */
[----:B-1----:R-:W-:Y:S01]  /*4fa0*/  FMUL R13, R5, R4 ;  /* 0x00000004050d7220 */ /* 0x002fe20000400000 */
[----:B------:R-:W-:Y:S01]  /*4fb0*/  IMAD.U32 R4, R9, 0x10000, RZ ;  /* 0x0001000009047824 */ /* 0x000fe200078e00ff */
[----:B------:R-:W-:Y:S01]  /*4fc0*/  PRMT R8, R8, 0x7632, R8 ;  /* 0x0000763208087816 */ /* 0x000fe20000000008 */
[----:B------:R-:W-:Y:S02]  /*4fd0*/  IMAD.U32 R12, R10, 0x10000, RZ ;  /* 0x000100000a0c7824 */ /* 0x000fe400078e00ff */
[C---:B------:R-:W-:Y:S01]  /*4fe0*/  FMUL R14, R5.reuse, R4 ;  /* 0x00000004050e7220 */ /* 0x040fe20000400000 */
[----:B------:R-:W0:Y:S01]  /*4ff0*/  FRND R13, R13 ;  /* 0x0000000d000d7307 */ /* 0x000e220000201000 */
[----:B------:R-:W-:Y:S01]  /*5000*/  FMUL R12, R5, R12 ;  /* 0x0000000c050c7220 */ /* 0x000fe20000400000 */
[----:B------:R-:W-:-:S06]  /*5010*/  IMAD.U32 R8, R8, 0x10000, RZ ;  /* 0x0001000008087824 */ /* 0x000fcc00078e00ff */
[----:B------:R-:W1:Y:S01]  /*5020*/  FRND R14, R14 ;  /* 0x0000000e000e7307 */ /* 0x000e620000201000 */
[----:B------:R-:W-:Y:S01]  /*5030*/  FMUL R8, R5, R8 ;  /* 0x0000000805087220 */ /* 0x000fe20000400000 */
[----:B------:R-:W-:Y:S01]  /*5040*/  IMAD.U32 R4, R11, 0x10000, RZ ;  /* 0x000100000b047824 */ /* 0x000fe200078e00ff */
[----:B------:R-:W-:-:S05]  /*5050*/  PRMT R9, R9, 0x7632, R9 ;  /* 0x0000763209097816 */ /* 0x000fca0000000009 */
[----:B------:R-:W2:Y:S01]  /*5060*/  FRND R12, R12 ;  /* 0x0000000c000c7307 */ /* 0x000ea20000201000 */
[----:B0-----:R-:W-:Y:S01]  /*5070*/  FSETP.GT.AND P2, PT, R13, -127, PT ;  /* 0xc2fe00000d00780b */ /* 0x001fe20003f44000 */
[----:B------:R-:W-:Y:S01]  /*5080*/  FMUL R7, R5, R4 ;  /* 0x0000000405077220 */ /* 0x000fe20000400000 */
[----:B------:R-:W-:-:S05]  /*5090*/  IMAD.U32 R4, R9, 0x10000, RZ ;  /* 0x0001000009047824 */ /* 0x000fca00078e00ff */
[----:B------:R-:W0:Y:S01]  /*50a0*/  FRND R8, R8 ;  /* 0x0000000800087307 */ /* 0x000e220000201000 */
[----:B-1----:R-:W-:Y:S01]  /*50b0*/  FSETP.GT.AND P3, PT, R14, -127, PT ;  /* 0xc2fe00000e00780b */ /* 0x002fe20003f64000 */
[----:B------:R-:W-:Y:S01]  /*50c0*/  FMUL R6, R5, R4 ;  /* 0x0000000405067220 */ /* 0x000fe20000400000 */
[----:B------:R-:W-:Y:S02]  /*50d0*/  PRMT R10, R10, 0x7632, R10 ;  /* 0x000076320a0a7816 */ /* 0x000fe4000000000a */
[----:B------:R-:W-:-:S03]  /*50e0*/  FSETP.NAN.AND P4, PT, R13, R13, PT ;  /* 0x0000000d0d00720b */ /* 0x000fc60003f88000 */
[----:B------:R-:W1:Y:S01]  /*50f0*/  FRND R7, R7 ;  /* 0x0000000700077307 */ /* 0x000e620000201000 */
[----:B--2---:R-:W-:Y:S01]  /*5100*/  FSETP.GT.AND P0, PT, R12, -127, PT ;  /* 0xc2fe00000c00780b */ /* 0x004fe20003f04000 */
[----:B------:R-:W-:Y:S01]  /*5110*/  IMAD.U32 R10, R10, 0x10000, RZ ;  /* 0x000100000a0a7824 */ /* 0x000fe200078e00ff */
[----:B------:R-:W-:Y:S02]  /*5120*/  PRMT R11, R11, 0x7632, R11 ;  /* 0x000076320b0b7816 */ /* 0x000fe4000000000b */
[----:B------:R-:W-:Y:S02]  /*5130*/  @!P2 FSEL R13, R13, -127, P4 ;  /* 0xc2fe00000d0da808 */ /* 0x000fe40002000000 */
[----:B------:R-:W-:Y:S01]  /*5140*/  FSETP.NAN.AND P4, PT, R14, R14, PT ;  /* 0x0000000e0e00720b */ /* 0x000fe20003f88000 */
[----:B------:R-:W2:Y:S01]  /*5150*/  FRND R6, R6 ;  /* 0x0000000600067307 */ /* 0x000ea20000201000 */
[----:B0-----:R-:W-:Y:S01]  /*5160*/  FSETP.GT.AND P2, PT, R8, -127, PT ;  /* 0xc2fe00000800780b */ /* 0x001fe20003f44000 */
[----:B------:R-:W-:Y:S01]  /*5170*/  FMUL R10, R5, R10 ;  /* 0x0000000a050a7220 */ /* 0x000fe20000400000 */
[----:B------:R-:W-:Y:S01]  /*5180*/  IMAD.U32 R4, R11, 0x10000, RZ ;  /* 0x000100000b047824 */ /* 0x000fe200078e00ff */
[----:B------:R-:W-:-:S02]  /*5190*/  @!P3 FSEL R14, R14, -127, P4 ;  /* 0xc2fe00000e0eb808 */ /* 0x000fc40002000000 */
[C---:B------:R-:W-:Y:S01]  /*51a0*/  FSETP.NAN.AND P4, PT, R12.reuse, R12, PT ;  /* 0x0000000c0c00720b */ /* 0x040fe20003f88000 */
[----:B------:R-:W-:Y:S01]  /*51b0*/  FMUL R4, R5, R4 ;  /* 0x0000000405047220 */ /* 0x000fe20000400000 */
[----:B------:R-:W0:Y:S02]  /*51c0*/  FRND R10, R10 ;  /* 0x0000000a000a7307 */ /* 0x000e240000201000 */
[----:B------:R-:W-:Y:S02]  /*51d0*/  @!P0 FSEL R12, R12, -127, P4 ;  /* 0xc2fe00000c0c8808 */ /* 0x000fe40002000000 */
[C---:B------:R-:W-:Y:S02]  /*51e0*/  FSETP.NAN.AND P0, PT, R8.reuse, R8, PT ;  /* 0x000000080800720b */ /* 0x040fe40003f08000 */
[----:B-1----:R-:W-:Y:S02]  /*51f0*/  FSETP.GT.AND P3, PT, R7, -127, PT ;  /* 0xc2fe00000700780b */ /* 0x002fe40003f64000 */
[----:B------:R-:W1:Y:S01]  /*5200*/  FRND R4, R4 ;  /* 0x0000000400047307 */ /* 0x000e620000201000 */
[----:B------:R-:W-:-:S02]  /*5210*/  @!P2 FSEL R8, R8, -127, P0 ;  /* 0xc2fe00000808a808 */ /* 0x000fc40000000000 */
[----:B--2---:R-:W-:Y:S02]  /*5220*/  FSETP.GT.AND P0, PT, R6, -127, PT ;  /* 0xc2fe00000600780b */ /* 0x004fe40003f04000 */
[----:B------:R-:W-:-:S03]  /*5230*/  FSETP.NAN.AND P2, PT, R7, R7, PT ;  /* 0x000000070700720b */ /* 0x000fc60003f48000 */
[----:B------:R-:W2:Y:S01]  /*5240*/  F2I.S16.TRUNC.NTZ R9, R8 ;  /* 0x0000000800097305 */ /* 0x000ea2000020e900 */
[----:B0-----:R-:W-:Y:S02]  /*5250*/  FSETP.GT.AND P4, PT, R10, -127, PT ;  /* 0xc2fe00000a00780b */ /* 0x001fe40003f84000 */
[----:B------:R-:W-:Y:S02]  /*5260*/  @!P3 FSEL R7, R7, -127, P2 ;  /* 0xc2fe00000707b808 */ /* 0x000fe40001000000 */
[----:B------:R-:W-:Y:S02]  /*5270*/  FSETP.NAN.AND P5, PT, R6, R6, PT ;  /* 0x000000060600720b */ /* 0x000fe40003fa8000 */
[----:B------:R-:W-:Y:S01]  /*5280*/  FSETP.GEU.AND P2, PT, R8, 127, PT ;  /* 0x42fe00000800780b */ /* 0x000fe20003f4e000 */
[----:B------:R-:W0:Y:S01]  /*5290*/  F2I.S16.TRUNC.NTZ R11, R13 ;  /* 0x0000000d000b7305 */ /* 0x000e22000020e900 */
[----:B------:R-:W-:Y:S02]  /*52a0*/  @!P0 FSEL R6, R6, -127, P5 ;  /* 0xc2fe000006068808 */ /* 0x000fe40002800000 */
[----:B-1----:R-:W-:-:S02]  /*52b0*/  FSETP.GT.AND P0, PT, R4, -127, PT ;  /* 0xc2fe00000400780b */ /* 0x002fc40003f04000 */
[----:B------:R-:W-:Y:S02]  /*52c0*/  FSETP.NAN.AND P3, PT, R8, R8, PT ;  /* 0x000000080800720b */ /* 0x000fe40003f68000 */
[----:B------:R-:W-:Y:S01]  /*52d0*/  FSETP.GEU.AND P5, PT, R13, 127, PT ;  /* 0x42fe00000d00780b */ /* 0x000fe20003fae000 */
[----:B------:R-:W1:Y:S01]  /*52e0*/  F2I.S16.TRUNC.NTZ R15, R14 ;  /* 0x0000000e000f7305 */ /* 0x000e62000020e900 */
[----:B------:R-:W-:Y:S02]  /*52f0*/  FSETP.NAN.AND P6, PT, R10, R10, PT ;  /* 0x0000000a0a00720b */ /* 0x000fe40003fc8000 */
[----:B--2---:R-:W-:-:S05]  /*5300*/  LOP3.LUT R9, R9, 0xffff, RZ, 0xc0, !PT ;  /* 0x0000ffff09097812 */ /* 0x004fca00078ec0ff */
[----:B------:R-:W2:Y:S01]  /*5310*/  F2I.S16.TRUNC.NTZ R8, R6 ;  /* 0x0000000600087305 */ /* 0x000ea2000020e900 */
[----:B------:R-:W-:Y:S02]  /*5320*/  @!P4 FSEL R10, R10, -127, P6 ;  /* 0xc2fe00000a0ac808 */ /* 0x000fe40003000000 */
[----:B------:R-:W-:Y:S02]  /*5330*/  @P2 SEL R9, R9, 0x7f, P3 ;  /* 0x0000007f09092807 */ /* 0x000fe40001800000 */
[----:B------:R-:W-:Y:S02]  /*5340*/  FSETP.NAN.AND P3, PT, R4, R4, PT ;  /* 0x000000040400720b */ /* 0x000fe40003f68000 */
[----:B------:R-:W-:Y:S02]  /*5350*/  FSETP.GEU.AND P2, PT, R14, 127, PT ;  /* 0x42fe00000e00780b */ /* 0x000fe40003f4e000 */
[----:B0-----:R-:W-:Y:S02]  /*5360*/  LOP3.LUT R16, R11, 0xffff, RZ, 0xc0, !PT ;  /* 0x0000ffff0b107812 */ /* 0x001fe400078ec0ff */
[----:B------:R-:W-:Y:S01]  /*5370*/  FSETP.GEU.AND P4, PT, R6, 127, PT ;  /* 0x42fe00000600780b */ /* 0x000fe20003f8e000 */
[----:B------:R-:W0:Y:S01]  /*5380*/  F2I.S16.TRUNC.NTZ R11, R10 ;  /* 0x0000000a000b7305 */ /* 0x000e22000020e900 */
[----:B------:R-:W-:-:S02]  /*5390*/  FSETP.NAN.AND P6, PT, R13, R13, PT ;  /* 0x0000000d0d00720b */ /* 0x000fc40003fc8000 */
[----:B------:R-:W-:Y:S02]  /*53a0*/  @!P0 FSEL R4, R4, -127, P3 ;  /* 0xc2fe000004048808 */ /* 0x000fe40001800000 */
[----:B------:R-:W-:Y:S02]  /*53b0*/  @P5 SEL R16, R16, 0x7f, P6 ;  /* 0x0000007f10105807 */ /* 0x000fe40003000000 */
[----:B------:R-:W-:Y:S01]  /*53c0*/  FSETP.NAN.AND P5, PT, R6, R6, PT ;  /* 0x000000060600720b */ /* 0x000fe20003fa8000 */
[----:B------:R-:W3:Y:S01]  /*53d0*/  F2I.S16.TRUNC.NTZ R17, R12 ;  /* 0x0000000c00117305 */ /* 0x000ee2000020e900 */
[----:B------:R-:W-:Y:S02]  /*53e0*/  FSETP.GEU.AND P3, PT, R10, 127, PT ;  /* 0x42fe00000a00780b */ /* 0x000fe40003f6e000 */
[----:B------:R-:W-:Y:S02]  /*53f0*/  FSETP.NAN.AND P6, PT, R14, R14, PT ;  /* 0x0000000e0e00720b */ /* 0x000fe40003fc8000 */
[----:B-1----:R-:W-:-:S03]  /*5400*/  LOP3.LUT R15, R15, 0xffff, RZ, 0xc0, !PT ;  /* 0x0000ffff0f0f7812 */ /* 0x002fc600078ec0ff */
[----:B------:R-:W1:Y:S01]  /*5410*/  F2I.S16.TRUNC.NTZ R18, R7 ;  /* 0x0000000700127305 */ /* 0x000e62000020e900 */
[----:B--2---:R-:W-:-:S07]  /*5420*/  LOP3.LUT R8, R8, 0xffff, RZ, 0xc0, !PT ;  /* 0x0000ffff08087812 */ /* 0x004fce00078ec0ff */
[----:B------:R3:W2:Y:S01]  /*5430*/  F2I.S16.TRUNC.NTZ R6, R4 ;  /* 0x0000000400067305 */ /* 0x0006a2000020e900 */
[----:B------:R-:W-:Y:S02]  /*5440*/  @P2 SEL R15, R15, 0x7f, P6 ;  /* 0x0000007f0f0f2807 */ /* 0x000fe40003000000 */
[----:B------:R-:W-:Y:S02]  /*5450*/  @P4 SEL R8, R8, 0x7f, P5 ;  /* 0x0000007f08084807 */ /* 0x000fe40002800000 */
[----:B------:R-:W-:Y:S02]  /*5460*/  FSETP.GEU.AND P2, PT, R12, 127, PT ;  /* 0x42fe00000c00780b */ /* 0x000fe40003f4e000 */
[----:B------:R-:W-:Y:S02]  /*5470*/  FSETP.GEU.AND P6, PT, R7, 127, PT ;  /* 0x42fe00000700780b */ /* 0x000fe40003fce000 */
[----:B------:R-:W-:Y:S02]  /*5480*/  FSETP.GEU.AND P4, PT, R4, 127, PT ;  /* 0x42fe00000400780b */ /* 0x000fe40003f8e000 */
[----:B------:R-:W-:-:S02]  /*5490*/  FSETP.NAN.AND P0, PT, R10, R10, PT ;  /* 0x0000000a0a00720b */ /* 0x000fc40003f08000 */
[----:B0-----:R-:W-:Y:S02]  /*54a0*/  LOP3.LUT R11, R11, 0xffff, RZ, 0xc0, !PT ;  /* 0x0000ffff0b0b7812 */ /* 0x001fe400078ec0ff */
[----:B------:R-:W-:Y:S02]  /*54b0*/  FSETP.NAN.AND P5, PT, R12, R12, PT ;  /* 0x0000000c0c00720b */ /* 0x000fe40003fa8000 */
[----:B------:R-:W-:Y:S02]  /*54c0*/  @P3 SEL R11, R11, 0x7f, P0 ;  /* 0x0000007f0b0b3807 */ /* 0x000fe40000000000 */
[----:B------:R-:W-:Y:S02]  /*54d0*/  FSETP.NAN.AND P0, PT, R7, R7, PT ;  /* 0x000000070700720b */ /* 0x000fe40003f08000 */
[----:B------:R-:W-:Y:S02]  /*54e0*/  FSETP.NAN.AND P3, PT, R4, R4, PT ;  /* 0x000000040400720b */ /* 0x000fe40003f68000 */
[----:B---3--:R-:W-:-:S02]  /*54f0*/  LOP3.LUT R4, R17, 0xffff, RZ, 0xc0, !PT ;  /* 0x0000ffff11047812 */ /* 0x008fc400078ec0ff */
[----:B-1----:R-:W-:Y:S02]  /*5500*/  LOP3.LUT R7, R18, 0xffff, RZ, 0xc0, !PT ;  /* 0x0000ffff12077812 */ /* 0x002fe400078ec0ff */
[----:B--2---:R-:W-:Y:S02]  /*5510*/  LOP3.LUT R6, R6, 0xffff, RZ, 0xc0, !PT ;  /* 0x0000ffff06067812 */ /* 0x004fe400078ec0ff */
[----:B------:R-:W-:Y:S02]  /*5520*/  @P2 SEL R4, R4, 0x7f, P5 ;  /* 0x0000007f04042807 */ /* 0x000fe40002800000 */
[----:B------:R-:W-:Y:S02]  /*5530*/  @P6 SEL R7, R7, 0x7f, P0 ;  /* 0x0000007f07076807 */ /* 0x000fe40000000000 */
[----:B------:R-:W-:Y:S02]  /*5540*/  @P4 SEL R6, R6, 0x7f, P3 ;  /* 0x0000007f06064807 */ /* 0x000fe40001800000 */
[----:B------:R-:W-:-:S02]  /*5550*/  PRMT R9, R16, 0x3340, R9 ;  /* 0x0000334010097816 */ /* 0x000fc40000000009 */
[C---:B------:R-:W-:Y:S02]  /*5560*/  IADD3 R14, P0, R3.reuse, c[0x0][0x1c0], RZ ;  /* 0x00007000030e7a10 */ /* 0x040fe40007f1e0ff */
[----:B------:R-:W-:Y:S02]  /*5570*/  IADD3 R16, P2, R3, c[0x0][0x1c8], RZ ;  /* 0x0000720003107a10 */ /* 0x000fe40007f5e0ff */
[----:B------:R-:W-:Y:S02]  /*5580*/  PRMT R8, R15, 0x3340, R8 ;  /* 0x000033400f087816 */ /* 0x000fe40000000008 */
[----:B------:R-:W-:Y:S02]  /*5590*/  PRMT R11, R4, 0x3340, R11 ;  /* 0x00003340040b7816 */ /* 0x000fe4000000000b */
[----:B------:R-:W-:Y:S02]  /*55a0*/  PRMT R6, R7, 0x3340, R6 ;  /* 0x0000334007067816 */ /* 0x000fe40000000006 */
[----:B------:R-:W-:-:S02]  /*55b0*/  IADD3.X R15, R2, c[0x0][0x1c4], RZ, P0, !PT ;  /* 0x00007100020f7a10 */ /* 0x000fc400007fe4ff */
[C---:B------:R-:W-:Y:S02]  /*55c0*/  IADD3.X R17, R2.reuse, c[0x0][0x1cc], RZ, P2, !PT ;  /* 0x0000730002117a10 */ /* 0x040fe400017fe4ff */
[C---:B------:R-:W-:Y:S02]  /*55d0*/  IADD3 R18, P0, R3.reuse, c[0x0][0x1d0], RZ ;  /* 0x0000740003127a10 */ /* 0x040fe40007f1e0ff */
[C---:B------:R-:W-:Y:S02]  /*55e0*/  IADD3 R20, P2, R3.reuse, c[0x0][0x1d8], RZ ;  /* 0x0000760003147a10 */ /* 0x040fe40007f5e0ff */
[----:B------:R-:W-:Y:S02]  /*55f0*/  IADD3 R7, R3, 0x400, RZ ;  /* 0x0000040003077810 */ /* 0x000fe40007ffe0ff */
[----:B------:R-:W-:Y:S02]  /*5600*/  PRMT R22, R9, 0x5410, R8 ;  /* 0x0000541009167816 */ /* 0x000fe40000000008 */
[----:B------:R-:W-:Y:S01]  /*5610*/  PRMT R23, R11, 0x5410, R6 ;  /* 0x000054100b177816 */ /* 0x000fe20000000006 */
[----:B------:R-:W-:Y:S01]  /*5620*/  CS2R R8, SRZ ;  /* 0x0000000000087805 */ /* 0x000fe2000001ff00 */
[C---:B------:R-:W-:Y:S01]  /*5630*/  IADD3.X R19, R2.reuse, c[0x0][0x1d4], RZ, P0, !PT ;  /* 0x0000750002137a10 */ /* 0x040fe200007fe4ff */
[----:B------:R-:W-:Y:S01]  /*5640*/  CS2R R10, SRZ ;  /* 0x00000000000a7805 */ /* 0x000fe2000001ff00 */
[----:B------:R-:W-:Y:S01]  /*5650*/  IADD3.X R21, R2, c[0x0][0x1dc], RZ, P2, !PT ;  /* 0x0000770002157a10 */ /* 0x000fe200017fe4ff */
[----:B------:R-:W-:Y:S01]  /*5660*/  IMAD.WIDE R12, R7, R0, c[0x0][0x178] ;  /* 0x00005e00070c7625 */ /* 0x000fe200078e0200 */
[----:B------:R0:W-:Y:S04]  /*5670*/  @!P1 STG.E.64 [R14.64], R22 ;  /* 0x000000160e009986 */ /* 0x0001e8000c101b04 */
[----:B------:R1:W-:Y:S04]  /*5680*/  @!P1 STG.E.64 [R16.64], R22 ;  /* 0x0000001610009986 */ /* 0x0003e8000c101b04 */
[----:B------:R2:W-:Y:S04]  /*5690*/  @!P1 STG.E.64 [R18.64], R22 ;  /* 0x0000001612009986 */ /* 0x0005e8000c101b04 */
[----:B------:R3:W-:Y:S04]  /*56a0*/  @!P1 STG.E.64 [R20.64], R22 ;  /* 0x0000001614009986 */ /* 0x0007e8000c101b04 */
[----:B------:R-:W4:Y:S01]  /*56b0*/  @!P1 LDG.E.EF.128 R8, [R12.64] ;  /* 0x000000040c089981 */ /* 0x000f22000c0e1d00 */
[----:B------:R-:W-:Y:S01]  /*56c0*/  IADD3 R3, R3, 0x800, RZ ;  /* 0x0000080003037810 */ /* 0x000fe20007ffe0ff */
[----:B----4-:R-:W-:-:S04]  /*56d0*/  IMAD.U32 R2, R8, 0x10000, RZ ;  /* 0x0001000008027824 */ /* 0x010fc800078e00ff */
[----:B------:R-:W-:Y:S01]  /*56e0*/  FMUL R6, R5, R2 ;  /* 0x0000000205067220 */ /* 0x000fe20000400000 */
[----:B------:R-:W-:Y:S01]  /*56f0*/  IMAD.U32 R2, R9, 0x10000, RZ ;  /* 0x0001000009027824 */ /* 0x000fe200078e00ff */
[----:B------:R-:W-:Y:S01]  /*5700*/  PRMT R8, R8, 0x7632, R8 ;  /* 0x0000763208087816 */ /* 0x000fe20000000008 */
[----:B------:R-:W-:Y:S02]  /*5710*/  IMAD.U32 R4, R10, 0x10000, RZ ;  /* 0x000100000a047824 */ /* 0x000fe400078e00ff */
[C---:B0-----:R-:W-:Y:S01]  /*5720*/  FMUL R14, R5.reuse, R2 ;  /* 0x00000002050e7220 */ /* 0x041fe20000400000 */
[----:B------:R-:W0:Y:S01]  /*5730*/  FRND R6, R6 ;  /* 0x0000000600067307 */ /* 0x000e220000201000 */
[----:B------:R-:W-:Y:S01]  /*5740*/  FMUL R15, R5, R4 ;  /* 0x00000004050f7220 */ /* 0x000fe20000400000 */
[----:B------:R-:W-:Y:S01]  /*5750*/  IMAD.U32 R8, R8, 0x10000, RZ ;  /* 0x0001000008087824 */ /* 0x000fe200078e00ff */
[----:B------:R-:W-:Y:S01]  /*5760*/  PRMT R9, R9, 0x7632, R9 ;  /* 0x0000763209097816 */ /* 0x000fe20000000009 */
[----:B------:R-:W-:-:S04]  /*5770*/  IMAD.U32 R2, R11, 0x10000, RZ ;  /* 0x000100000b027824 */ /* 0x000fc800078e00ff */
[----:B------:R-:W4:Y:S01]  /*5780*/  FRND R14, R14 ;  /* 0x0000000e000e7307 */ /* 0x000f220000201000 */
[C---:B------:R-:W-:Y:S01]  /*5790*/  FMUL R8, R5.reuse, R8 ;  /* 0x0000000805087220 */ /* 0x040fe20000400000 */
[----:B------:R-:W-:Y:S01]  /*57a0*/  PRMT R10, R10, 0x7632, R10 ;  /* 0x000076320a0a7816 */ /* 0x000fe2000000000a */
[----:B------:R-:W-:Y:S01]  /*57b0*/  FMUL R12, R5, R2 ;  /* 0x00000002050c7220 */ /* 0x000fe20000400000 */
[----:B------:R-:W-:-:S04]  /*57c0*/  IMAD.U32 R2, R9, 0x10000, RZ ;  /* 0x0001000009027824 */ /* 0x000fc800078e00ff */
[----:B------:R-:W5:Y:S01]  /*57d0*/  FRND R15, R15 ;  /* 0x0000000f000f7307 */ /* 0x000f620000201000 */
[----:B------:R-:W-:Y:S01]  /*57e0*/  IMAD.U32 R10, R10, 0x10000, RZ ;  /* 0x000100000a0a7824 */ /* 0x000fe200078e00ff */
[C---:B------:R-:W-:Y:S01]  /*57f0*/  FMUL R4, R5.reuse, R2 ;  /* 0x0000000205047220 */ /* 0x040fe20000400000 */
[----:B0-----:R-:W-:Y:S02]  /*5800*/  FSETP.GT.AND P2, PT, R6, -127, PT ;  /* 0xc2fe00000600780b */ /* 0x001fe40003f44000 */
[----:B------:R-:W-:-:S03]  /*5810*/  FMUL R10, R5, R10 ;  /* 0x0000000a050a7220 */ /* 0x000fc60000400000 */
[----:B------:R-:W0:Y:S01]  /*5820*/  FRND R8, R8 ;  /* 0x0000000800087307 */ /* 0x000e220000201000 */
[----:B----4-:R-:W-:Y:S02]  /*5830*/  FSETP.GT.AND P3, PT, R14, -127, PT ;  /* 0xc2fe00000e00780b */ /* 0x010fe40003f64000 */
[----:B------:R-:W-:-:S05]  /*5840*/  PRMT R11, R11, 0x7632, R11 ;  /* 0x000076320b0b7816 */ /* 0x000fca000000000b */
[----:B------:R-:W4:Y:S01]  /*5850*/  FRND R4, R4 ;  /* 0x0000000400047307 */ /* 0x000f220000201000 */
[----:B------:R-:W-:Y:S02]  /*5860*/  FSETP.NAN.AND P4, PT, R6, R6, PT ;  /* 0x000000060600720b */ /* 0x000fe40003f88000 */
[----:B-----5:R-:W-:-:S05]  /*5870*/  FSETP.GT.AND P0, PT, R15, -127, PT ;  /* 0xc2fe00000f00780b */ /* 0x020fca0003f04000 */
[----:B------:R-:W5:Y:S01]  /*5880*/  FRND R10, R10 ;  /* 0x0000000a000a7307 */ /* 0x000f620000201000 */
[----:B------:R-:W-:Y:S01]  /*5890*/  IMAD.U32 R2, R11, 0x10000, RZ ;  /* 0x000100000b027824 */ /* 0x000fe200078e00ff */
[----:B------:R-:W-:Y:S02]  /*58a0*/  @!P2 FSEL R6, R6, -127, P4 ;  /* 0xc2fe00000606a808 */ /* 0x000fe40002000000 */
[----:B------:R-:W-:Y:S02]  /*58b0*/  FSETP.NAN.AND P4, PT, R14, R14, PT ;  /* 0x0000000e0e00720b */ /* 0x000fe40003f88000 */
[----:B0-----:R-:W-:Y:S02]  /*58c0*/  FSETP.GT.AND P2, PT, R8, -127, PT ;  /* 0xc2fe00000800780b */ /* 0x001fe40003f44000 */
[----:B------:R-:W0:Y:S01]  /*58d0*/  FRND R12, R12 ;  /* 0x0000000c000c7307 */ /* 0x000e220000201000 */
[----:B------:R-:W-:Y:S01]  /*58e0*/  FMUL R2, R5, R2 ;  /* 0x0000000205027220 */ /* 0x000fe20000400000 */
[----:B------:R-:W-:-:S02]  /*58f0*/  @!P3 FSEL R14, R14, -127, P4 ;  /* 0xc2fe00000e0eb808 */ /* 0x000fc40002000000 */
[C---:B------:R-:W-:Y:S02]  /*5900*/  FSETP.NAN.AND P4, PT, R15.reuse, R15, PT ;  /* 0x0000000f0f00720b */ /* 0x040fe40003f88000 */
[----:B----4-:R-:W-:Y:S02]  /*5910*/  FSETP.GT.AND P3, PT, R4, -127, PT ;  /* 0xc2fe00000400780b */ /* 0x010fe40003f64000 */
[----:B------:R-:W4:Y:S01]  /*5920*/  FRND R2, R2 ;  /* 0x0000000200027307 */ /* 0x000f220000201000 */
[----:B------:R-:W-:Y:S02]  /*5930*/  @!P0 FSEL R15, R15, -127, P4 ;  /* 0xc2fe00000f0f8808 */ /* 0x000fe40002000000 */
[----:B------:R-:W-:Y:S02]  /*5940*/  FSETP.NAN.AND P4, PT, R8, R8, PT ;  /* 0x000000080800720b */ /* 0x000fe40003f88000 */
[----:B-----5:R-:W-:Y:S02]  /*5950*/  FSETP.GT.AND P0, PT, R10, -127, PT ;  /* 0xc2fe00000a00780b */ /* 0x020fe40003f04000 */
[----:B------:R-:W-:Y:S01]  /*5960*/  @!P2 FSEL R8, R8, -127, P4 ;  /* 0xc2fe00000808a808 */ /* 0x000fe20002000000 */
[----:B------:R-:W5:Y:S01]  /*5970*/  F2I.S16.TRUNC.NTZ R11, R6 ;  /* 0x00000006000b7305 */ /* 0x000f62000020e900 */
[----:B0-----:R-:W-:-:S02]  /*5980*/  FSETP.GT.AND P2, PT, R12, -127, PT ;  /* 0xc2fe00000c00780b */ /* 0x001fc40003f44000 */
[----:B------:R-:W-:Y:S02]  /*5990*/  FSETP.NAN.AND P4, PT, R4, R4, PT ;  /* 0x000000040400720b */ /* 0x000fe40003f88000 */
[----:B------:R-:W-:Y:S02]  /*59a0*/  FSETP.NAN.AND P5, PT, R10, R10, PT ;  /* 0x0000000a0a00720b */ /* 0x000fe40003fa8000 */
[----:B------:R-:W-:Y:S02]  /*59b0*/  @!P3 FSEL R4, R4, -127, P4 ;  /* 0xc2fe00000404b808 */ /* 0x000fe40002000000 */
[----:B------:R-:W-:Y:S01]  /*59c0*/  FSETP.GEU.AND P4, PT, R6, 127, PT ;  /* 0x42fe00000600780b */ /* 0x000fe20003f8e000 */
[----:B------:R-:W0:Y:S01]  /*59d0*/  F2I.S16.TRUNC.NTZ R9, R8 ;  /* 0x0000000800097305 */ /* 0x000e22000020e900 */
[----:B------:R-:W-:Y:S02]  /*59e0*/  @!P0 FSEL R10, R10, -127, P5 ;  /* 0xc2fe00000a0a8808 */ /* 0x000fe40002800000 */
[----:B------:R-:W-:-:S02]  /*59f0*/  FSETP.NAN.AND P5, PT, R12, R12, PT ;  /* 0x0000000c0c00720b */ /* 0x000fc40003fa8000 */
[----:B----4-:R-:W-:Y:S02]  /*5a00*/  FSETP.GT.AND P3, PT, R2, -127, PT ;  /* 0xc2fe00000200780b */ /* 0x010fe40003f64000 */
[----:B------:R-:W-:Y:S01]  /*5a10*/  @!P2 FSEL R12, R12, -127, P5 ;  /* 0xc2fe00000c0ca808 */ /* 0x000fe20002800000 */
[----:B-1----:R-:W1:Y:S01]  /*5a20*/  F2I.S16.TRUNC.NTZ R16, R14 ;  /* 0x0000000e00107305 */ /* 0x002e62000020e900 */
[----:B------:R-:W-:Y:S02]  /*5a30*/  FSETP.NAN.AND P5, PT, R6, R6, PT ;  /* 0x000000060600720b */ /* 0x000fe40003fa8000 */
[----:B------:R-:W-:Y:S02]  /*5a40*/  FSETP.GEU.AND P0, PT, R8, 127, PT ;  /* 0x42fe00000800780b */ /* 0x000fe40003f0e000 */
[----:B-----5:R-:W-:-:S03]  /*5a50*/  LOP3.LUT R6, R11, 0xffff, RZ, 0xc0, !PT ;  /* 0x0000ffff0b067812 */ /* 0x020fc600078ec0ff */
[----:B------:R-:W4:Y:S01]  /*5a60*/  F2I.S16.TRUNC.NTZ R13, R4 ;  /* 0x00000004000d7305 */ /* 0x000f22000020e900 */
[----:B------:R-:W-:Y:S02]  /*5a70*/  FSETP.NAN.AND P6, PT, R2, R2, PT ;  /* 0x000000020200720b */ /* 0x000fe40003fc8000 */
[----:B------:R-:W-:Y:S02]  /*5a80*/  @P4 SEL R6, R6, 0x7f, P5 ;  /* 0x0000007f06064807 */ /* 0x000fe40002800000 */
[----:B------:R-:W-:Y:S02]  /*5a90*/  FSETP.GEU.AND P2, PT, R14, 127, PT ;  /* 0x42fe00000e00780b */ /* 0x000fe40003f4e000 */
[----:B------:R-:W-:Y:S01]  /*5aa0*/  FSETP.GEU.AND P5, PT, R4, 127, PT ;  /* 0x42fe00000400780b */ /* 0x000fe20003fae000 */
[----:B------:R-:W5:Y:S01]  /*5ab0*/  F2I.S16.TRUNC.NTZ R17, R10 ;  /* 0x0000000a00117305 */ /* 0x000f62000020e900 */
[----:B------:R-:W-:Y:S02]  /*5ac0*/  @!P3 FSEL R2, R2, -127, P6 ;  /* 0xc2fe00000202b808 */ /* 0x000fe40003000000 */
[----:B------:R-:W-:-:S02]  /*5ad0*/  FSETP.NAN.AND P3, PT, R8, R8, PT ;  /* 0x000000080800720b */ /* 0x000fc40003f68000 */
[----:B0-----:R-:W-:Y:S02]  /*5ae0*/  LOP3.LUT R9, R9, 0xffff, RZ, 0xc0, !PT ;  /* 0x0000ffff09097812 */ /* 0x001fe400078ec0ff */
[----:B------:R-:W-:Y:S01]  /*5af0*/  FSETP.NAN.AND P6, PT, R4, R4, PT ;  /* 0x000000040400720b */ /* 0x000fe20003fc8000 */
[----:B--2---:R-:W0:Y:S01]  /*5b00*/  F2I.S16.TRUNC.NTZ R18, R15 ;  /* 0x0000000f00127305 */ /* 0x004e22000020e900 */
[----:B------:R-:W-:Y:S02]  /*5b10*/  @P0 SEL R9, R9, 0x7f, P3 ;  /* 0x0000007f09090807 */ /* 0x000fe40001800000 */
[----:B------:R-:W-:Y:S02]  /*5b20*/  FSETP.NAN.AND P4, PT, R14, R14, PT ;  /* 0x0000000e0e00720b */ /* 0x000fe40003f88000 */
[----:B-1----:R-:W-:-:S03]  /*5b30*/  LOP3.LUT R16, R16, 0xffff, RZ, 0xc0, !PT ;  /* 0x0000ffff10107812 */ /* 0x002fc600078ec0ff */
[----:B------:R-:W1:Y:S01]  /*5b40*/  F2I.S16.TRUNC.NTZ R8, R12 ;  /* 0x0000000c00087305 */ /* 0x000e62000020e900 */
[----:B------:R-:W-:Y:S02]  /*5b50*/  FSETP.GEU.AND P3, PT, R10, 127, PT ;  /* 0x42fe00000a00780b */ /* 0x000fe40003f6e000 */
[----:B----4-:R-:W-:-:S05]  /*5b60*/  LOP3.LUT R13, R13, 0xffff, RZ, 0xc0, !PT ;  /* 0x0000ffff0d0d7812 */ /* 0x010fca00078ec0ff */
[----:B------:R-:W2:Y:S01]  /*5b70*/  F2I.S16.TRUNC.NTZ R4, R2 ;  /* 0x0000000200047305 */ /* 0x000ea2000020e900 */
[----:B------:R-:W-:Y:S02]  /*5b80*/  @P2 SEL R16, R16, 0x7f, P4 ;  /* 0x0000007f10102807 */ /* 0x000fe40002000000 */
[----:B------:R-:W-:Y:S02]  /*5b90*/  @P5 SEL R13, R13, 0x7f, P6 ;  /* 0x0000007f0d0d5807 */ /* 0x000fe40003000000 */
[----:B------:R-:W-:Y:S02]  /*5ba0*/  FSETP.GEU.AND P2, PT, R15, 127, PT ;  /* 0x42fe00000f00780b */ /* 0x000fe40003f4e000 */
[----:B------:R-:W-:Y:S02]  /*5bb0*/  FSETP.GEU.AND P4, PT, R12, 127, PT ;  /* 0x42fe00000c00780b */ /* 0x000fe40003f8e000 */
[----:B------:R-:W-:Y:S02]  /*5bc0*/  FSETP.GEU.AND P5, PT, R2, 127, PT ;  /* 0x42fe00000200780b */ /* 0x000fe40003fae000 */
[----:B------:R-:W-:-:S02]  /*5bd0*/  FSETP.NAN.AND P0, PT, R10, R10, PT ;  /* 0x0000000a0a00720b */ /* 0x000fc40003f08000 */
[----:B-----5:R-:W-:Y:S02]  /*5be0*/  LOP3.LUT R17, R17, 0xffff, RZ, 0xc0, !PT ;  /* 0x0000ffff11117812 */ /* 0x020fe400078ec0ff */
[----:B------:R-:W-:Y:S02]  /*5bf0*/  PRMT R6, R6, 0x3340, R9 ;  /* 0x0000334006067816 */ /* 0x000fe40000000009 */
[----:B------:R-:W-:Y:S02]  /*5c00*/  @P3 SEL R17, R17, 0x7f, P0 ;  /* 0x0000007f11113807 */ /* 0x000fe40000000000 */
[----:B------:R-:W-:Y:S02]  /*5c10*/  FSETP.NAN.AND P6, PT, R15, R15, PT ;  /* 0x0000000f0f00720b */ /* 0x000fe40003fc8000 */
[----:B------:R-:W-:Y:S02]  /*5c20*/  FSETP.NAN.AND P0, PT, R12, R12, PT ;  /* 0x0000000c0c00720b */ /* 0x000fe40003f08000 */
[----:B------:R-:W-:-:S02]  /*5c30*/  FSETP.NAN.AND P3, PT, R2, R2, PT ;  /* 0x000000020200720b */ /* 0x000fc40003f68000 */
[----:B0-----:R-:W-:Y:S02]  /*5c40*/  LOP3.LUT R18, R18, 0xffff, RZ, 0xc0, !PT ;  /* 0x0000ffff12127812 */ /* 0x001fe400078ec0ff */
[----:B-1----:R-:W-:Y:S02]  /*5c50*/  LOP3.LUT R9, R8, 0xffff, RZ, 0xc0, !PT ;  /* 0x0000ffff08097812 */ /* 0x002fe400078ec0ff */
[----:B--2---:R-:W-:Y:S02]  /*5c60*/  LOP3.LUT R4, R4, 0xffff, RZ, 0xc0, !PT ;  /* 0x0000ffff04047812 */ /* 0x004fe400078ec0ff */
[----:B------:R-:W-:Y:S02]  /*5c70*/  @P2 SEL R18, R18, 0x7f, P6 ;  /* 0x0000007f12122807 */ /* 0x000fe40003000000 */
[----:B------:R-:W-:Y:S02]  /*5c80*/  PRMT R13, R16, 0x3340, R13 ;  /* 0x00003340100d7816 */ /* 0x000fe4000000000d */
[----:B------:R-:W-:-:S02]  /*5c90*/  @P4 SEL R9, R9, 0x7f, P0 ;  /* 0x0000007f09094807 */ /* 0x000fc40000000000 */
[----:B------:R-:W-:Y:S02]  /*5ca0*/  @P5 SEL R4, R4, 0x7f, P3 ;  /* 0x0000007f04045807 */ /* 0x000fe40001800000 */
[----:B------:R-:W-:Y:S02]  /*5cb0*/  SHF.R.S32.HI R2, RZ, 0x1f, R7 ;  /* 0x0000001fff027819 */ /* 0x000fe40000011407 */
[C---:B------:R-:W-:Y:S02]  /*5cc0*/  IADD3 R12, P0, R7.reuse, c[0x0][0x1c0], RZ ;  /* 0x00007000070c7a10 */ /* 0x040fe40007f1e0ff */
[----:B------:R-:W-:Y:S02]  /*5cd0*/  IADD3 R14, P2, R7, c[0x0][0x1c8], RZ ;  /* 0x00007200070e7a10 */ /* 0x000fe40007f5e0ff */
[----:B------:R-:W-:Y:S02]  /*5ce0*/  PRMT R17, R18, 0x3340, R17 ;  /* 0x0000334012117816 */ /* 0x000fe40000000011 */
[----:B------:R-:W-:-:S02]  /*5cf0*/  PRMT R4, R9, 0x3340, R4 ;  /* 0x0000334009047816 */ /* 0x000fc40000000004 */
[----:B---3--:R-:W-:Y:S02]  /*5d00*/  PRMT R20, R6, 0x5410, R13 ;  /* 0x0000541006147816 */ /* 0x008fe4000000000d */
[C---:B------:R-:W-:Y:S02]  /*5d10*/  IADD3.X R13, R2.reuse, c[0x0][0x1c4], RZ, P0, !PT ;  /* 0x00007100020d7a10 */ /* 0x040fe400007fe4ff */
[C---:B------:R-:W-:Y:S02]  /*5d20*/  IADD3.X R15, R2.reuse, c[0x0][0x1cc], RZ, P2, !PT ;  /* 0x00007300020f7a10 */ /* 0x040fe400017fe4ff */
[C---:B------:R-:W-:Y:S02]  /*5d30*/  IADD3 R16, P0, R7.reuse, c[0x0][0x1d0], RZ ;  /* 0x0000740007107a10 */ /* 0x040fe40007f1e0ff */
[----:B------:R-:W-:Y:S02]  /*5d40*/  IADD3 R18, P2, R7, c[0x0][0x1d8], RZ ;  /* 0x0000760007127a10 */ /* 0x000fe40007f5e0ff */
        /* <DEDUP_REMOVED lines=10> */
[----:B------:R-:W3:Y:S02]  /*5df0*/  @!P1 LDG.E.EF.128 R8, [R6.64] ;  /* 0x0000000406089981 */ /* 0x000ee4000c0e1d00 */
[C---:B---3--:R-:W-:Y:S01]  /*5e00*/  IMAD.U32 R0, R8.reuse, 0x10000, RZ ;  /* 0x0001000008007824 */ /* 0x048fe200078e00ff */
[----:B------:R-:W-:-:S03]  /*5e10*/  PRMT R8, R8, 0x7632, R8 ;  /* 0x0000763208087816 */ /* 0x000fc60000000008 */
[----:B------:R-:W-:Y:S01]  /*5e20*/  FMUL R4, R5, R0 ;  /* 0x0000000005047220 */ /* 0x000fe20000400000 */
[----:B------:R-:W-:Y:S02]  /*5e30*/  IMAD.U32 R0, R9, 0x10000, RZ ;  /* 0x0001000009007824 */ /* 0x000fe400078e00ff */
[----:B------:R-:W-:Y:S02]  /*5e40*/  IMAD.U32 R8, R8, 0x10000, RZ ;  /* 0x0001000008087824 */ /* 0x000fe400078e00ff */
[C---:B0-----:R-:W-:Y:S01]  /*5e50*/  FMUL R12, R5.reuse, R0 ;  /* 0x00000000050c7220 */ /* 0x041fe20000400000 */
[----:B------:R-:W0:Y:S01]  /*5e60*/  FRND R4, R4 ;  /* 0x0000000400047307 */ /* 0x000e220000201000 */
[----:B------:R-:W-:-:S07]  /*5e70*/  FMUL R8, R5, R8 ;  /* 0x0000000805087220 */ /* 0x000fce0000400000 */
[----:B------:R-:W3:Y:S01]  /*5e80*/  FRND R12, R12 ;  /* 0x0000000c000c7307 */ /* 0x000ee20000201000 */
[----:B------:R-:W-:Y:S01]  /*5e90*/  IMAD.U32 R0, R11, 0x10000, RZ ;  /* 0x000100000b007824 */ /* 0x000fe200078e00ff */
[----:B------:R-:W-:Y:S01]  /*5ea0*/  PRMT R9, R9, 0x7632, R9 ;  /* 0x0000763209097816 */ /* 0x000fe20000000009 */
[----:B------:R-:W-:-:S05]  /*5eb0*/  IMAD.U32 R2, R10, 0x10000, RZ ;  /* 0x000100000a027824 */ /* 0x000fca00078e00ff */
[----:B------:R-:W4:Y:S01]  /*5ec0*/  FRND R8, R8 ;  /* 0x0000000800087307 */ /* 0x000f220000201000 */
[C---:B------:R-:W-:Y:S01]  /*5ed0*/  FMUL R6, R5.reuse, R0 ;  /* 0x0000000005067220 */ /* 0x040fe20000400000 */
[----:B0-----:R-:W-:Y:S01]  /*5ee0*/  FSETP.GT.AND P2, PT, R4, -127, PT ;  /* 0xc2fe00000400780b */ /* 0x001fe20003f44000 */
[----:B------:R-:W-:Y:S01]  /*5ef0*/  FMUL R13, R5, R2 ;  /* 0x00000002050d7220 */ /* 0x000fe20000400000 */
[----:B------:R-:W-:Y:S01]  /*5f00*/  IMAD.U32 R0, R9, 0x10000, RZ ;  /* 0x0001000009007824 */ /* 0x000fe200078e00ff */
[----:B------:R-:W-:-:S03]  /*5f10*/  PRMT R10, R10, 0x7632, R10 ;  /* 0x000076320a0a7816 */ /* 0x000fc6000000000a */
[----:B------:R-:W-:Y:S01]  /*5f20*/  FMUL R2, R5, R0 ;  /* 0x0000000005027220 */ /* 0x000fe20000400000 */
[----:B---3--:R-:W-:Y:S01]  /*5f30*/  FSETP.GT.AND P4, PT, R12, -127, PT ;  /* 0xc2fe00000c00780b */ /* 0x008fe20003f84000 */
[----:B------:R-:W0:Y:S01]  /*5f40*/  FRND R13, R13 ;  /* 0x0000000d000d7307 */ /* 0x000e220000201000 */
[----:B------:R-:W-:Y:S01]  /*5f50*/  FSETP.NAN.AND P3, PT, R4, R4, PT ;  /* 0x000000040400720b */ /* 0x000fe20003f68000 */
[----:B------:R-:W-:Y:S01]  /*5f60*/  IMAD.U32 R10, R10, 0x10000, RZ ;  /* 0x000100000a0a7824 */ /* 0x000fe200078e00ff */
[----:B------:R-:W-:Y:S02]  /*5f70*/  PRMT R11, R11, 0x7632, R11 ;  /* 0x000076320b0b7816 */ /* 0x000fe4000000000b */
[----:B----4-:R-:W-:-:S03]  /*5f80*/  FSETP.GT.AND P0, PT, R8, -127, PT ;  /* 0xc2fe00000800780b */ /* 0x010fc60003f04000 */
[----:B------:R-:W3:Y:S01]  /*5f90*/  FRND R2, R2 ;  /* 0x0000000200027307 */ /* 0x000ee20000201000 */
[----:B------:R-:W-:Y:S01]  /*5fa0*/  @!P2 FSEL R4, R4, -127, P3 ;  /* 0xc2fe00000404a808 */ /* 0x000fe20001800000 */
[----:B------:R-:W-:Y:S01]  /*5fb0*/  FMUL R10, R5, R10 ;  /* 0x0000000a050a7220 */ /* 0x000fe20000400000 */
[----:B------:R-:W-:Y:S01]  /*5fc0*/  FSETP.NAN.AND P2, PT, R12, R12, PT ;  /* 0x0000000c0c00720b */ /* 0x000fe20003f48000 */
[----:B------:R-:W-:-:S04]  /*5fd0*/  IMAD.U32 R0, R11, 0x10000, RZ ;  /* 0x000100000b007824 */ /* 0x000fc800078e00ff */
[----:B------:R-:W4:Y:S01]  /*5fe0*/  FRND R6, R6 ;  /* 0x0000000600067307 */ /* 0x000f220000201000 */
[----:B------:R-:W-:Y:S01]  /*5ff0*/  @!P4 FSEL R12, R12, -127, P2 ;  /* 0xc2fe00000c0cc808 */ /* 0x000fe20001000000 */
[----:B------:R-:W-:Y:S01]  /*6000*/  FMUL R0, R5, R0 ;  /* 0x0000000005007220 */ /* 0x000fe20000400000 */
[----:B------:R-:W-:Y:S02]  /*6010*/  FSETP.NAN.AND P2, PT, R8, R8, PT ;  /* 0x000000080800720b */ /* 0x000fe40003f48000 */
[----:B0-----:R-:W-:-:S03]  /*6020*/  FSETP.GT.AND P3, PT, R13, -127, PT ;  /* 0xc2fe00000d00780b */ /* 0x001fc60003f64000 */
[----:B------:R-:W0:Y:S01]  /*6030*/  FRND R10, R10 ;  /* 0x0000000a000a7307 */ /* 0x000e220000201000 */
[----:B------:R-:W-:Y:S02]  /*6040*/  @!P0 FSEL R8, R8, -127, P2 ;  /* 0xc2fe000008088808 */ /* 0x000fe40001000000 */
[----:B---3--:R-:W-:-:S05]  /*6050*/  FSETP.GT.AND P2, PT, R2, -127, PT ;  /* 0xc2fe00000200780b */ /* 0x008fca0003f44000 */
[----:B------:R-:W3:Y:S01]  /*6060*/  FRND R0, R0 ;  /* 0x0000000000007307 */ /* 0x000ee20000201000 */
[----:B----4-:R-:W-:Y:S02]  /*6070*/  FSETP.GT.AND P4, PT, R6, -127, PT ;  /* 0xc2fe00000600780b */ /* 0x010fe40003f84000 */
[----:B------:R-:W-:-:S05]  /*6080*/  FSETP.NAN.AND P0, PT, R13, R13, PT ;  /* 0x0000000d0d00720b */ /* 0x000fca0003f08000 */
[----:B------:R-:W4:Y:S01]  /*6090*/  F2I.S16.TRUNC.NTZ R5, R8 ;  /* 0x0000000800057305 */ /* 0x000f22000020e900 */
[----:B------:R-:W-:Y:S02]  /*60a0*/  @!P3 FSEL R13, R13, -127, P0 ;  /* 0xc2fe00000d0db808 */ /* 0x000fe40000000000 */
[----:B0-----:R-:W-:Y:S02]  /*60b0*/  FSETP.GT.AND P5, PT, R10, -127, PT ;  /* 0xc2fe00000a00780b */ /* 0x001fe40003fa4000 */
[----:B------:R-:W-:Y:S02]  /*60c0*/  FSETP.NAN.AND P6, PT, R2, R2, PT ;  /* 0x000000020200720b */ /* 0x000fe40003fc8000 */
[----:B------:R-:W-:Y:S02]  /*60d0*/  FSETP.NAN.AND P0, PT, R6, R6, PT ;  /* 0x000000060600720b */ /* 0x000fe40003f08000 */
[----:B------:R-:W-:Y:S01]  /*60e0*/  FSETP.GEU.AND P3, PT, R8, 127, PT ;  /* 0x42fe00000800780b */ /* 0x000fe20003f6e000 */
[----:B------:R-:W0:Y:S01]  /*60f0*/  F2I.S16.TRUNC.NTZ R7, R4 ;  /* 0x0000000400077305 */ /* 0x000e22000020e900 */
[----:B------:R-:W-:-:S02]  /*6100*/  @!P2 FSEL R2, R2, -127, P6 ;  /* 0xc2fe00000202a808 */ /* 0x000fc40003000000 */
[----:B------:R-:W-:Y:S02]  /*6110*/  @!P4 FSEL R6, R6, -127, P0 ;  /* 0xc2fe00000606c808 */ /* 0x000fe40000000000 */
[----:B---3--:R-:W-:Y:S02]  /*6120*/  FSETP.GT.AND P2, PT, R0, -127, PT ;  /* 0xc2fe00000000780b */ /* 0x008fe40003f44000 */
[----:B------:R-:W-:Y:S01]  /*6130*/  FSETP.NAN.AND P4, PT, R8, R8, PT ;  /* 0x000000080800720b */ /* 0x000fe20003f88000 */
[----:B------:R-:W3:Y:S01]  /*6140*/  F2I.S16.TRUNC.NTZ R9, R12 ;  /* 0x0000000c00097305 */ /* 0x000ee2000020e900 */
[----:B----4-:R-:W-:Y:S02]  /*6150*/  LOP3.LUT R8, R5, 0xffff, RZ, 0xc0, !PT ;  /* 0x0000ffff05087812 */ /* 0x010fe400078ec0ff */
[----:B------:R-:W-:Y:S02]  /*6160*/  FSETP.NAN.AND P6, PT, R10, R10, PT ;  /* 0x0000000a0a00720b */ /* 0x000fe40003fc8000 */
[----:B------:R-:W-:-:S03]  /*6170*/  FSETP.GEU.AND P0, PT, R4, 127, PT ;  /* 0x42fe00000400780b */ /* 0x000fc60003f0e000 */
[----:B------:R-:W4:Y:S01]  /*6180*/  F2I.S16.TRUNC.NTZ R5, R2 ;  /* 0x0000000200057305 */ /* 0x000f22000020e900 */
[----:B------:R-:W-:Y:S02]  /*6190*/  @!P5 FSEL R10, R10, -127, P6 ;  /* 0xc2fe00000a0ad808 */ /* 0x000fe40003000000 */
[----:B------:R-:W-:Y:S02]  /*61a0*/  @P3 SEL R8, R8, 0x7f, P4 ;  /* 0x0000007f08083807 */ /* 0x000fe40002000000 */
[----:B------:R-:W-:Y:S02]  /*61b0*/  FSETP.NAN.AND P6, PT, R0, R0, PT ;  /* 0x000000000000720b */ /* 0x000fe40003fc8000 */
[----:B------:R-:W-:Y:S02]  /*61c0*/  FSETP.GEU.AND P4, PT, R12, 127, PT ;  /* 0x42fe00000c00780b */ /* 0x000fe40003f8e000 */
[----:B------:R-:W-:Y:S01]  /*61d0*/  FSETP.GEU.AND P5, PT, R2, 127, PT ;  /* 0x42fe00000200780b */ /* 0x000fe20003fae000 */
[----:B-1----:R-:W1:Y:S01]  /*61e0*/  F2I.S16.TRUNC.NTZ R14, R13 ;  /* 0x0000000d000e7305 */ /* 0x002e62000020e900 */
[----:B------:R-:W-:-:S02]  /*61f0*/  @!P2 FSEL R0, R0, -127, P6 ;  /* 0xc2fe00000000a808 */ /* 0x000fc40003000000 */
[----:B------:R-:W-:Y:S02]  /*6200*/  FSETP.NAN.AND P3, PT, R4, R4, PT ;  /* 0x000000040400720b */ /* 0x000fe40003f68000 */
[----:B0-----:R-:W-:Y:S02]  /*6210*/  LOP3.LUT R7, R7, 0xffff, RZ, 0xc0, !PT ;  /* 0x0000ffff07077812 */ /* 0x001fe400078ec0ff */
[----:B------:R-:W-:Y:S01]  /*6220*/  FSETP.NAN.AND P6, PT, R2, R2, PT ;  /* 0x000000020200720b */ /* 0x000fe20003fc8000 */
[----:B------:R-:W0:Y:S01]  /*6230*/  F2I.S16.TRUNC.NTZ R15, R6 ;  /* 0x00000006000f7305 */ /* 0x000e22000020e900 */
[----:B------:R-:W-:Y:S02]  /*6240*/  @P0 SEL R7, R7, 0x7f, P3 ;  /* 0x0000007f07070807 */ /* 0x000fe40001800000 */
[----:B------:R-:W-:Y:S02]  /*6250*/  FSETP.NAN.AND P3, PT, R12, R12, PT ;  /* 0x0000000c0c00720b */ /* 0x000fe40003f68000 */
[----:B------:R-:W-:-:S03]  /*6260*/  FSETP.GEU.AND P0, PT, R13, 127, PT ;  /* 0x42fe00000d00780b */ /* 0x000fc60003f0e000 */
[----:B------:R-:W5:Y:S01]  /*6270*/  F2I.S16.TRUNC.NTZ R11, R10 ;  /* 0x0000000a000b7305 */ /* 0x000f62000020e900 */
[----:B---3--:R-:W-:Y:S02]  /*6280*/  LOP3.LUT R4, R9, 0xffff, RZ, 0xc0, !PT ;  /* 0x0000ffff09047812 */ /* 0x008fe400078ec0ff */
[----:B----4-:R-:W-:-:S05]  /*6290*/  LOP3.LUT R5, R5, 0xffff, RZ, 0xc0, !PT ;  /* 0x0000ffff05057812 */ /* 0x010fca00078ec0ff */
[----:B------:R-:W3:Y:S01]  /*62a0*/  F2I.S16.TRUNC.NTZ R2, R0 ;  /* 0x0000000000027305 */ /* 0x000ee2000020e900 */
[----:B------:R-:W-:Y:S02]  /*62b0*/  @P4 SEL R4, R4, 0x7f, P3 ;  /* 0x0000007f04044807 */ /* 0x000fe40001800000 */
[----:B------:R-:W-:Y:S02]  /*62c0*/  @P5 SEL R5, R5, 0x7f, P6 ;  /* 0x0000007f05055807 */ /* 0x000fe40003000000 */
[----:B------:R-:W-:Y:S02]  /*62d0*/  FSETP.GEU.AND P3, PT, R6, 127, PT ;  /* 0x42fe00000600780b */ /* 0x000fe40003f6e000 */
[----:B------:R-:W-:Y:S02]  /*62e0*/  FSETP.GEU.AND P4, PT, R10, 127, PT ;  /* 0x42fe00000a00780b */ /* 0x000fe40003f8e000 */
[----:B------:R-:W-:Y:S02]  /*62f0*/  FSETP.GEU.AND P5, PT, R0, 127, PT ;  /* 0x42fe00000000780b */ /* 0x000fe40003fae000 */
[----:B------:R-:W-:-:S02]  /*6300*/  FSETP.NAN.AND P2, PT, R13, R13, PT ;  /* 0x0000000d0d00720b */ /* 0x000fc40003f48000 */
[----:B-1----:R-:W-:Y:S02]  /*6310*/  LOP3.LUT R14, R14, 0xffff, RZ, 0xc0, !PT ;  /* 0x0000ffff0e0e7812 */ /* 0x002fe400078ec0ff */
[----:B------:R-:W-:Y:S02]  /*6320*/  FSETP.NAN.AND P6, PT, R6, R6, PT ;  /* 0x000000060600720b */ /* 0x000fe40003fc8000 */
[----:B------:R-:W-:Y:S02]  /*6330*/  @P0 SEL R14, R14, 0x7f, P2 ;  /* 0x0000007f0e0e0807 */ /* 0x000fe40001000000 */
[----:B------:R-:W-:Y:S02]  /*6340*/  FSETP.NAN.AND P0, PT, R10, R10, PT ;  /* 0x0000000a0a00720b */ /* 0x000fe40003f08000 */
[----:B------:R-:W-:Y:S02]  /*6350*/  FSETP.NAN.AND P2, PT, R0, R0, PT ;  /* 0x000000000000720b */ /* 0x000fe40003f48000 */
[----:B0-----:R-:W-:-:S02]  /*6360*/  LOP3.LUT R15, R15, 0xffff, RZ, 0xc0, !PT ;  /* 0x0000ffff0f0f7812 */ /* 0x001fc400078ec0ff */
[----:B-----5:R-:W-:Y:S02]  /*6370*/  LOP3.LUT R11, R11, 0xffff, RZ, 0xc0, !PT ;  /* 0x0000ffff0b0b7812 */ /* 0x020fe400078ec0ff */
[----:B---3--:R-:W-:Y:S02]  /*6380*/  LOP3.LUT R2, R2, 0xffff, RZ, 0xc0, !PT ;  /* 0x0000ffff02027812 */ /* 0x008fe400078ec0ff */
[----:B------:R-:W-:Y:S02]  /*6390*/  @P3 SEL R15, R15, 0x7f, P6 ;  /* 0x0000007f0f0f3807 */ /* 0x000fe40003000000 */
[----:B------:R-:W-:Y:S02]  /*63a0*/  @P4 SEL R11, R11, 0x7f, P0 ;  /* 0x0000007f0b0b4807 */ /* 0x000fe40000000000 */
[----:B------:R-:W-:Y:S02]  /*63b0*/  @P5 SEL R2, R2, 0x7f, P2 ;  /* 0x0000007f02025807 */ /* 0x000fe40001000000 */
[----:B------:R-:W-:-:S02]  /*63c0*/  PRMT R8, R7, 0x3340, R8 ;  /* 0x0000334007087816 */ /* 0x000fc40000000008 */
[----:B------:R-:W-:Y:S02]  /*63d0*/  PRMT R5, R4, 0x3340, R5 ;  /* 0x0000334004057816 */ /* 0x000fe40000000005 */
[----:B------:R-:W-:Y:S02]  /*63e0*/  SHF.R.S32.HI R0, RZ, 0x1f, R3 ;  /* 0x0000001fff007819 */ /* 0x000fe40000011403 */
[----:B------:R-:W-:Y:S02]  /*63f0*/  IADD3 R4, P0, R3, c[0x0][0x1c0], RZ ;  /* 0x0000700003047a10 */ /* 0x000fe40007f1e0ff */
[----:B------:R-:W-:Y:S02]  /*6400*/  PRMT R14, R14, 0x3340, R11 ;  /* 0x000033400e0e7816 */ /* 0x000fe4000000000b */
[----:B------:R-:W-:Y:S02]  /*6410*/  PRMT R15, R15, 0x3340, R2 ;  /* 0x000033400f0f7816 */ /* 0x000fe40000000002 */
[----:B------:R-:W-:-:S02]  /*6420*/  IADD3 R2, P2, R3, c[0x0][0x1c8], RZ ;  /* 0x0000720003027a10 */ /* 0x000fc40007f5e0ff */
[----:B------:R-:W-:Y:S02]  /*6430*/  PRMT R10, R8, 0x5410, R5 ;  /* 0x00005410080a7816 */ /* 0x000fe40000000005 */
[C---:B------:R-:W-:Y:S02]  /*6440*/  IADD3 R6, P3, R3.reuse, c[0x0][0x1d0], RZ ;  /* 0x0000740003067a10 */ /* 0x040fe40007f7e0ff */
[----:B------:R-:W-:Y:S02]  /*6450*/  IADD3.X R5, R0, c[0x0][0x1c4], RZ, P0, !PT ;  /* 0x0000710000057a10 */ /* 0x000fe400007fe4ff */
[----:B------:R-:W-:Y:S02]  /*6460*/  PRMT R11, R14, 0x5410, R15 ;  /* 0x000054100e0b7816 */ /* 0x000fe4000000000f */
[----:B------:R-:W-:Y:S02]  /*6470*/  IADD3 R8, P0, R3, c[0x0][0x1d8], RZ ;  /* 0x0000760003087a10 */ /* 0x000fe40007f1e0ff */
[----:B------:R-:W-:-:S02]  /*6480*/  IADD3.X R3, R0, c[0x0][0x1cc], RZ, P2, !PT ;  /* 0x0000730000037a10 */ /* 0x000fc400017fe4ff */
[C---:B------:R-:W-:Y:S01]  /*6490*/  IADD3.X R7, R0.reuse, c[0x0][0x1d4], RZ, P3, !PT ;  /* 0x0000750000077a10 */ /* 0x040fe20001ffe4ff */
[----:B------:R2:W-:Y:S04]  /*64a0*/  @!P1 STG.E.64 [R4.64], R10 ;  /* 0x0000000a04009986 */ /* 0x0005e8000c101b04 */
[----:B------:R2:W-:Y:S01]  /*64b0*/  @!P1 STG.E.64 [R2.64], R10 ;  /* 0x0000000a02009986 */ /* 0x0005e2000c101b04 */
[----:B------:R-:W-:-:S03]  /*64c0*/  IADD3.X R9, R0, c[0x0][0x1dc], RZ, P0, !PT ;  /* 0x0000770000097a10 */ /* 0x000fc600007fe4ff */
[----:B------:R2:W-:Y:S01]  /*64d0*/  @!P1 STG.E.64 [R6.64], R10 ;  /* 0x0000000a06009986 */ /* 0x0005e2000c101b04 */
[----:B------:R-:W-:Y:S05]  /*64e0*/  @P1 EXIT ;  /* 0x000000000000194d */ /* 0x000fea0003800000 */
[----:B------:R-:W-:Y:S01]  /*64f0*/  STG.E.64 [R8.64], R10 ;  /* 0x0000000a08007986 */ /* 0x000fe2000c101b04 */
[----:B------:R-:W-:Y:S05]  /*6500*/  EXIT ;  /* 0x000000000000794d */ /* 0x000fea0003800000 */
.L_x_0:
[----:B------:R-:W-:-:S00]  /*6510*/  BRA `(.L_x_0) ;  /* 0xfffffff000007947 */ /* 0x000fc0000383ffff */
[----:B------:R-:W-:-:S00]  /*6520*/  NOP ;  /* 0x0000000000007918 */ /* 0x000fc00000000000 */
        /* <DEDUP_REMOVED lines=13> */
.L_x_1:


//--------------------- .nv.global.init           --------------------------
	.section	.nv.global.init,"aw",@progbits
.nv.global.init:
	.type		_$_str,@object
	.size		_$_str,(.L_0 - _$_str)
_$_str:
        /*0000*/ 	.byte	0x5f, 0x5f, 0x43, 0x55, 0x44, 0x41, 0x5f, 0x46, 0x54, 0x5a, 0x00
.L_0:


//--------------------- .nv.shared.triton_red_fused__to_copy_add_amax_amin_clamp_mul_native_layer_norm_reciprocal_1 --------------------------
	.section	.nv.shared.triton_red_fused__to_copy_add_amax_amin_clamp_mul_native_layer_norm_reciprocal_1,"aw",@nobits
	.sectionflags	@""
	.align	16
